//
// Generated by NVIDIA NVVM Compiler
//
// Compiler Build ID: CL-36424714
// Cuda compilation tools, release 13.0, V13.0.88
// Based on NVVM 20.0.0
//

.version 9.0
.target sm_100
.address_size 64

	// .globl	_Z16gpu_naive_kernelPdS_PS_S0_PS0_PiS2_S_S_S1_

.visible .entry _Z16gpu_naive_kernelPdS_PS_S0_PS0_PiS2_S_S_S1_(
	.param .u64 .ptr .align 1 _Z16gpu_naive_kernelPdS_PS_S0_PS0_PiS2_S_S_S1__param_0,
	.param .u64 .ptr .align 1 _Z16gpu_naive_kernelPdS_PS_S0_PS0_PiS2_S_S_S1__param_1,
	.param .u64 .ptr .align 1 _Z16gpu_naive_kernelPdS_PS_S0_PS0_PiS2_S_S_S1__param_2,
	.param .u64 .ptr .align 1 _Z16gpu_naive_kernelPdS_PS_S0_PS0_PiS2_S_S_S1__param_3,
	.param .u64 .ptr .align 1 _Z16gpu_naive_kernelPdS_PS_S0_PS0_PiS2_S_S_S1__param_4,
	.param .u64 .ptr .align 1 _Z16gpu_naive_kernelPdS_PS_S0_PS0_PiS2_S_S_S1__param_5,
	.param .u64 .ptr .align 1 _Z16gpu_naive_kernelPdS_PS_S0_PS0_PiS2_S_S_S1__param_6,
	.param .u64 .ptr .align 1 _Z16gpu_naive_kernelPdS_PS_S0_PS0_PiS2_S_S_S1__param_7,
	.param .u64 .ptr .align 1 _Z16gpu_naive_kernelPdS_PS_S0_PS0_PiS2_S_S_S1__param_8,
	.param .u64 .ptr .align 1 _Z16gpu_naive_kernelPdS_PS_S0_PS0_PiS2_S_S_S1__param_9
)
{
	.reg .pred 	%p<48>;
	.reg .b32 	%r<107>;
	.reg .b32 	%f<3>;
	.reg .b64 	%rd<305>;
	.reg .b64 	%fd<296>;

	ld.param.u64 	%rd37, [_Z16gpu_naive_kernelPdS_PS_S0_PS0_PiS2_S_S_S1__param_0];
	ld.param.u64 	%rd39, [_Z16gpu_naive_kernelPdS_PS_S0_PS0_PiS2_S_S_S1__param_2];
	ld.param.u64 	%rd40, [_Z16gpu_naive_kernelPdS_PS_S0_PS0_PiS2_S_S_S1__param_3];
	ld.param.u64 	%rd41, [_Z16gpu_naive_kernelPdS_PS_S0_PS0_PiS2_S_S_S1__param_4];
	ld.param.u64 	%rd42, [_Z16gpu_naive_kernelPdS_PS_S0_PS0_PiS2_S_S_S1__param_5];
	ld.param.u64 	%rd43, [_Z16gpu_naive_kernelPdS_PS_S0_PS0_PiS2_S_S_S1__param_6];
	ld.param.u64 	%rd44, [_Z16gpu_naive_kernelPdS_PS_S0_PS0_PiS2_S_S_S1__param_7];
	ld.param.u64 	%rd45, [_Z16gpu_naive_kernelPdS_PS_S0_PS0_PiS2_S_S_S1__param_8];
	ld.param.u64 	%rd46, [_Z16gpu_naive_kernelPdS_PS_S0_PS0_PiS2_S_S_S1__param_9];
	cvta.to.global.u64 	%rd1, %rd45;
	cvta.to.global.u64 	%rd2, %rd41;
	cvta.to.global.u64 	%rd3, %rd46;
	cvta.to.global.u64 	%rd4, %rd44;
	cvta.to.global.u64 	%rd5, %rd40;
	cvta.to.global.u64 	%rd6, %rd42;
	cvta.to.global.u64 	%rd7, %rd39;
	cvta.to.global.u64 	%rd8, %rd43;
	mov.u32 	%r50, %tid.x;
	mov.u32 	%r51, %ntid.x;
	mov.u32 	%r52, %ctaid.x;
	mad.lo.s32 	%r1, %r51, %r52, %r50;
	ld.global.u32 	%r53, [%rd8];
	setp.ge.s32 	%p1, %r1, %r53;
	@%p1 bra 	$L__BB0_2;
	cvta.to.global.u64 	%rd47, %rd37;
	mul.wide.s32 	%rd48, %r1, 8;
	add.s64 	%rd49, %rd47, %rd48;
	ld.global.f64 	%fd34, [%rd49];
	ld.global.u64 	%rd50, [%rd7];
	cvta.to.global.u64 	%rd51, %rd50;
	add.s64 	%rd52, %rd51, %rd48;
	st.global.f64 	[%rd52], %fd34;
$L__BB0_2:
	bar.sync 	0;
	ld.global.u32 	%r54, [%rd6];
	setp.ge.s32 	%p2, %r1, %r54;
	@%p2 bra 	$L__BB0_24;
	mul.wide.s32 	%rd53, %r1, 4;
	add.s64 	%rd9, %rd8, %rd53;
	ld.global.u32 	%r55, [%rd9];
	setp.lt.s32 	%p3, %r55, 1;
	@%p3 bra 	$L__BB0_24;
	mov.b32 	%r91, 0;
	mul.wide.s32 	%rd54, %r1, 8;
	add.s64 	%rd55, %rd2, %rd54;
	add.s64 	%rd60, %rd7, %rd54;
$L__BB0_5:
	ld.global.u32 	%r3, [%rd9+-4];
	setp.gt.s32 	%p4, %r3, 0;
	ld.global.u64 	%rd10, [%rd55];
	@%p4 bra 	$L__BB0_7;
	cvta.to.global.u64 	%rd56, %rd10;
	mul.wide.u32 	%rd57, %r91, 8;
	add.s64 	%rd58, %rd56, %rd57;
	ld.global.u64 	%rd302, [%rd58];
	mov.f64 	%fd286, 0d0000000000000000;
	bra.uni 	$L__BB0_20;
$L__BB0_7:
	ld.global.u64 	%rd61, [%rd60+-8];
	cvta.to.global.u64 	%rd12, %rd61;
	cvta.to.global.u64 	%rd62, %rd10;
	mul.wide.u32 	%rd63, %r91, 8;
	add.s64 	%rd64, %rd62, %rd63;
	ld.global.u64 	%rd302, [%rd64];
	cvta.to.global.u64 	%rd14, %rd302;
	setp.lt.u32 	%p5, %r3, 16;
	mov.f64 	%fd286, 0d0000000000000000;
	mov.b32 	%r94, 0;
	@%p5 bra 	$L__BB0_10;
	mov.f64 	%fd286, 0d0000000000000000;
	mov.b32 	%r92, 0;
$L__BB0_9:
	.pragma "nounroll";
	mul.wide.u32 	%rd65, %r92, 8;
	add.s64 	%rd66, %rd12, %rd65;
	ld.global.f64 	%fd39, [%rd66];
	add.s64 	%rd67, %rd14, %rd65;
	ld.global.f64 	%fd40, [%rd67];
	fma.rn.f64 	%fd41, %fd39, %fd40, %fd286;
	ld.global.f64 	%fd42, [%rd66+8];
	ld.global.f64 	%fd43, [%rd67+8];
	fma.rn.f64 	%fd44, %fd42, %fd43, %fd41;
	ld.global.f64 	%fd45, [%rd66+16];
	ld.global.f64 	%fd46, [%rd67+16];
	fma.rn.f64 	%fd47, %fd45, %fd46, %fd44;
	ld.global.f64 	%fd48, [%rd66+24];
	ld.global.f64 	%fd49, [%rd67+24];
	fma.rn.f64 	%fd50, %fd48, %fd49, %fd47;
	ld.global.f64 	%fd51, [%rd66+32];
	ld.global.f64 	%fd52, [%rd67+32];
	fma.rn.f64 	%fd53, %fd51, %fd52, %fd50;
	ld.global.f64 	%fd54, [%rd66+40];
	ld.global.f64 	%fd55, [%rd67+40];
	fma.rn.f64 	%fd56, %fd54, %fd55, %fd53;
	ld.global.f64 	%fd57, [%rd66+48];
	ld.global.f64 	%fd58, [%rd67+48];
	fma.rn.f64 	%fd59, %fd57, %fd58, %fd56;
	ld.global.f64 	%fd60, [%rd66+56];
	ld.global.f64 	%fd61, [%rd67+56];
	fma.rn.f64 	%fd62, %fd60, %fd61, %fd59;
	ld.global.f64 	%fd63, [%rd66+64];
	ld.global.f64 	%fd64, [%rd67+64];
	fma.rn.f64 	%fd65, %fd63, %fd64, %fd62;
	ld.global.f64 	%fd66, [%rd66+72];
	ld.global.f64 	%fd67, [%rd67+72];
	fma.rn.f64 	%fd68, %fd66, %fd67, %fd65;
	ld.global.f64 	%fd69, [%rd66+80];
	ld.global.f64 	%fd70, [%rd67+80];
	fma.rn.f64 	%fd71, %fd69, %fd70, %fd68;
	ld.global.f64 	%fd72, [%rd66+88];
	ld.global.f64 	%fd73, [%rd67+88];
	fma.rn.f64 	%fd74, %fd72, %fd73, %fd71;
	ld.global.f64 	%fd75, [%rd66+96];
	ld.global.f64 	%fd76, [%rd67+96];
	fma.rn.f64 	%fd77, %fd75, %fd76, %fd74;
	ld.global.f64 	%fd78, [%rd66+104];
	ld.global.f64 	%fd79, [%rd67+104];
	fma.rn.f64 	%fd80, %fd78, %fd79, %fd77;
	ld.global.f64 	%fd81, [%rd66+112];
	ld.global.f64 	%fd82, [%rd67+112];
	fma.rn.f64 	%fd83, %fd81, %fd82, %fd80;
	ld.global.f64 	%fd84, [%rd66+120];
	ld.global.f64 	%fd85, [%rd67+120];
	fma.rn.f64 	%fd286, %fd84, %fd85, %fd83;
	add.s32 	%r92, %r92, 16;
	and.b32  	%r94, %r3, 2147483632;
	setp.ne.s32 	%p6, %r92, %r94;
	@%p6 bra 	$L__BB0_9;
$L__BB0_10:
	and.b32  	%r8, %r3, 15;
	setp.eq.s32 	%p7, %r8, 0;
	@%p7 bra 	$L__BB0_20;
	setp.lt.u32 	%p8, %r8, 8;
	@%p8 bra 	$L__BB0_13;
	mul.wide.u32 	%rd68, %r94, 8;
	add.s64 	%rd69, %rd12, %rd68;
	ld.global.f64 	%fd87, [%rd69];
	add.s64 	%rd70, %rd14, %rd68;
	ld.global.f64 	%fd88, [%rd70];
	fma.rn.f64 	%fd89, %fd87, %fd88, %fd286;
	ld.global.f64 	%fd90, [%rd69+8];
	ld.global.f64 	%fd91, [%rd70+8];
	fma.rn.f64 	%fd92, %fd90, %fd91, %fd89;
	ld.global.f64 	%fd93, [%rd69+16];
	ld.global.f64 	%fd94, [%rd70+16];
	fma.rn.f64 	%fd95, %fd93, %fd94, %fd92;
	ld.global.f64 	%fd96, [%rd69+24];
	ld.global.f64 	%fd97, [%rd70+24];
	fma.rn.f64 	%fd98, %fd96, %fd97, %fd95;
	ld.global.f64 	%fd99, [%rd69+32];
	ld.global.f64 	%fd100, [%rd70+32];
	fma.rn.f64 	%fd101, %fd99, %fd100, %fd98;
	ld.global.f64 	%fd102, [%rd69+40];
	ld.global.f64 	%fd103, [%rd70+40];
	fma.rn.f64 	%fd104, %fd102, %fd103, %fd101;
	ld.global.f64 	%fd105, [%rd69+48];
	ld.global.f64 	%fd106, [%rd70+48];
	fma.rn.f64 	%fd107, %fd105, %fd106, %fd104;
	ld.global.f64 	%fd108, [%rd69+56];
	ld.global.f64 	%fd109, [%rd70+56];
	fma.rn.f64 	%fd286, %fd108, %fd109, %fd107;
	add.s32 	%r94, %r94, 8;
$L__BB0_13:
	and.b32  	%r11, %r3, 7;
	setp.eq.s32 	%p9, %r11, 0;
	@%p9 bra 	$L__BB0_20;
	setp.lt.u32 	%p10, %r11, 4;
	@%p10 bra 	$L__BB0_16;
	mul.wide.u32 	%rd71, %r94, 8;
	add.s64 	%rd72, %rd12, %rd71;
	ld.global.f64 	%fd111, [%rd72];
	add.s64 	%rd73, %rd14, %rd71;
	ld.global.f64 	%fd112, [%rd73];
	fma.rn.f64 	%fd113, %fd111, %fd112, %fd286;
	ld.global.f64 	%fd114, [%rd72+8];
	ld.global.f64 	%fd115, [%rd73+8];
	fma.rn.f64 	%fd116, %fd114, %fd115, %fd113;
	ld.global.f64 	%fd117, [%rd72+16];
	ld.global.f64 	%fd118, [%rd73+16];
	fma.rn.f64 	%fd119, %fd117, %fd118, %fd116;
	ld.global.f64 	%fd120, [%rd72+24];
	ld.global.f64 	%fd121, [%rd73+24];
	fma.rn.f64 	%fd286, %fd120, %fd121, %fd119;
	add.s32 	%r94, %r94, 4;
$L__BB0_16:
	and.b32  	%r14, %r3, 3;
	setp.eq.s32 	%p11, %r14, 0;
	@%p11 bra 	$L__BB0_20;
	mul.wide.u32 	%rd74, %r94, 8;
	add.s64 	%rd15, %rd12, %rd74;
	ld.global.f64 	%fd122, [%rd15];
	add.s64 	%rd16, %rd14, %rd74;
	ld.global.f64 	%fd123, [%rd16];
	fma.rn.f64 	%fd286, %fd122, %fd123, %fd286;
	setp.eq.s32 	%p12, %r14, 1;
	@%p12 bra 	$L__BB0_20;
	ld.global.f64 	%fd124, [%rd15+8];
	ld.global.f64 	%fd125, [%rd16+8];
	fma.rn.f64 	%fd286, %fd124, %fd125, %fd286;
	setp.eq.s32 	%p13, %r14, 2;
	@%p13 bra 	$L__BB0_20;
	ld.global.f64 	%fd126, [%rd15+16];
	ld.global.f64 	%fd127, [%rd16+16];
	fma.rn.f64 	%fd286, %fd126, %fd127, %fd286;
$L__BB0_20:
	cvta.to.global.u64 	%rd75, %rd302;
	mul.wide.s32 	%rd76, %r3, 8;
	add.s64 	%rd77, %rd75, %rd76;
	ld.global.f64 	%fd128, [%rd77];
	add.f64 	%fd15, %fd286, %fd128;
	neg.f64 	%fd129, %fd15;
	fma.rn.f64 	%fd130, %fd15, 0dBFF71547652B82FE, 0d4338000000000000;
	{
	.reg .b32 %temp; 
	mov.b64 	{%r15, %temp}, %fd130;
	}
	mov.f64 	%fd131, 0dC338000000000000;
	add.rn.f64 	%fd132, %fd130, %fd131;
	fma.rn.f64 	%fd133, %fd132, 0dBFE62E42FEFA39EF, %fd129;
	fma.rn.f64 	%fd134, %fd132, 0dBC7ABC9E3B39803F, %fd133;
	fma.rn.f64 	%fd135, %fd134, 0d3E5ADE1569CE2BDF, 0d3E928AF3FCA213EA;
	fma.rn.f64 	%fd136, %fd135, %fd134, 0d3EC71DEE62401315;
	fma.rn.f64 	%fd137, %fd136, %fd134, 0d3EFA01997C89EB71;
	fma.rn.f64 	%fd138, %fd137, %fd134, 0d3F2A01A014761F65;
	fma.rn.f64 	%fd139, %fd138, %fd134, 0d3F56C16C1852B7AF;
	fma.rn.f64 	%fd140, %fd139, %fd134, 0d3F81111111122322;
	fma.rn.f64 	%fd141, %fd140, %fd134, 0d3FA55555555502A1;
	fma.rn.f64 	%fd142, %fd141, %fd134, 0d3FC5555555555511;
	fma.rn.f64 	%fd143, %fd142, %fd134, 0d3FE000000000000B;
	fma.rn.f64 	%fd144, %fd143, %fd134, 0d3FF0000000000000;
	fma.rn.f64 	%fd145, %fd144, %fd134, 0d3FF0000000000000;
	{
	.reg .b32 %temp; 
	mov.b64 	{%r16, %temp}, %fd145;
	}
	{
	.reg .b32 %temp; 
	mov.b64 	{%temp, %r17}, %fd145;
	}
	shl.b32 	%r59, %r15, 20;
	add.s32 	%r60, %r59, %r17;
	mov.b64 	%fd287, {%r16, %r60};
	{
	.reg .b32 %temp; 
	mov.b64 	{%temp, %r61}, %fd129;
	}
	mov.b32 	%f2, %r61;
	abs.f32 	%f1, %f2;
	setp.lt.f32 	%p14, %f1, 0f4086232B;
	@%p14 bra 	$L__BB0_23;
	setp.gt.f64 	%p15, %fd15, 0d0000000000000000;
	mov.f64 	%fd146, 0d7FF0000000000000;
	sub.f64 	%fd147, %fd146, %fd15;
	selp.f64 	%fd287, 0d0000000000000000, %fd147, %p15;
	setp.geu.f32 	%p16, %f1, 0f40874800;
	@%p16 bra 	$L__BB0_23;
	shr.u32 	%r62, %r15, 31;
	add.s32 	%r63, %r15, %r62;
	shr.s32 	%r64, %r63, 1;
	shl.b32 	%r65, %r64, 20;
	add.s32 	%r66, %r17, %r65;
	mov.b64 	%fd148, {%r16, %r66};
	sub.s32 	%r67, %r15, %r64;
	shl.b32 	%r68, %r67, 20;
	add.s32 	%r69, %r68, 1072693248;
	mov.b32 	%r70, 0;
	mov.b64 	%fd149, {%r70, %r69};
	mul.f64 	%fd287, %fd149, %fd148;
$L__BB0_23:
	add.f64 	%fd150, %fd287, 0d3FF0000000000000;
	rcp.rn.f64 	%fd151, %fd150;
	mul.wide.s32 	%rd78, %r1, 8;
	add.s64 	%rd79, %rd7, %rd78;
	ld.global.u64 	%rd80, [%rd79];
	cvta.to.global.u64 	%rd81, %rd80;
	mul.wide.u32 	%rd82, %r91, 8;
	add.s64 	%rd83, %rd81, %rd82;
	st.global.f64 	[%rd83], %fd151;
	add.s32 	%r91, %r91, 1;
	ld.global.u32 	%r71, [%rd9];
	setp.lt.s32 	%p17, %r91, %r71;
	@%p17 bra 	$L__BB0_5;
$L__BB0_24:
	bar.sync 	0;
	ld.global.u32 	%r19, [%rd6];
	mul.wide.s32 	%rd84, %r19, 4;
	add.s64 	%rd85, %rd8, %rd84;
	ld.global.u32 	%r72, [%rd85+-4];
	setp.ge.s32 	%p18, %r1, %r72;
	@%p18 bra 	$L__BB0_26;
	ld.param.u64 	%rd301, [_Z16gpu_naive_kernelPdS_PS_S0_PS0_PiS2_S_S_S1__param_1];
	mul.wide.s32 	%rd86, %r19, 8;
	add.s64 	%rd87, %rd7, %rd86;
	ld.global.u64 	%rd88, [%rd87+-8];
	cvta.to.global.u64 	%rd89, %rd88;
	mul.wide.s32 	%rd90, %r1, 8;
	add.s64 	%rd91, %rd89, %rd90;
	ld.global.f64 	%fd152, [%rd91];
	mov.f64 	%fd153, 0d3FF0000000000000;
	sub.f64 	%fd154, %fd153, %fd152;
	mul.f64 	%fd155, %fd152, %fd154;
	cvta.to.global.u64 	%rd92, %rd301;
	add.s64 	%rd93, %rd92, %rd90;
	ld.global.f64 	%fd156, [%rd93];
	sub.f64 	%fd157, %fd156, %fd152;
	mul.f64 	%fd158, %fd155, %fd157;
	add.s64 	%rd94, %rd5, %rd86;
	ld.global.u64 	%rd95, [%rd94+-8];
	cvta.to.global.u64 	%rd96, %rd95;
	add.s64 	%rd97, %rd96, %rd90;
	st.global.f64 	[%rd97], %fd158;
$L__BB0_26:
	bar.sync 	0;
	ld.global.u32 	%r73, [%rd6];
	add.s32 	%r74, %r73, -1;
	setp.ge.s32 	%p19, %r1, %r74;
	setp.lt.s32 	%p20, %r1, 1;
	mul.wide.u32 	%rd98, %r1, 8;
	add.s64 	%rd18, %rd5, %rd98;
	add.s64 	%rd19, %rd2, %rd98;
	or.pred  	%p21, %p20, %p19;
	@%p21 bra 	$L__BB0_44;
	mul.wide.u32 	%rd99, %r1, 4;
	add.s64 	%rd20, %rd8, %rd99;
	ld.global.u32 	%r75, [%rd20];
	setp.lt.s32 	%p22, %r75, 1;
	@%p22 bra 	$L__BB0_44;
	mov.b32 	%r96, 0;
$L__BB0_29:
	ld.global.u32 	%r21, [%rd20+4];
	setp.lt.s32 	%p23, %r21, 1;
	mov.f64 	%fd295, 0d0000000000000000;
	@%p23 bra 	$L__BB0_43;
	ld.global.u64 	%rd100, [%rd18+8];
	cvta.to.global.u64 	%rd21, %rd100;
	ld.global.u64 	%rd101, [%rd19+8];
	cvta.to.global.u64 	%rd22, %rd101;
	setp.lt.u32 	%p24, %r21, 16;
	mov.f64 	%fd295, 0d0000000000000000;
	mov.b32 	%r99, 0;
	@%p24 bra 	$L__BB0_33;
	and.b32  	%r78, %r21, 2147483632;
	neg.s32 	%r97, %r78;
	add.s64 	%rd304, %rd21, 64;
	add.s64 	%rd303, %rd22, 64;
	mov.f64 	%fd295, 0d0000000000000000;
$L__BB0_32:
	.pragma "nounroll";
	and.b32  	%r99, %r21, 2147483632;
	ld.global.f64 	%fd163, [%rd304+-64];
	ld.global.u64 	%rd102, [%rd303+-64];
	cvta.to.global.u64 	%rd103, %rd102;
	mul.wide.u32 	%rd104, %r96, 8;
	add.s64 	%rd105, %rd103, %rd104;
	ld.global.f64 	%fd164, [%rd105];
	fma.rn.f64 	%fd165, %fd163, %fd164, %fd295;
	ld.global.f64 	%fd166, [%rd304+-56];
	ld.global.u64 	%rd106, [%rd303+-56];
	cvta.to.global.u64 	%rd107, %rd106;
	add.s64 	%rd108, %rd107, %rd104;
	ld.global.f64 	%fd167, [%rd108];
	fma.rn.f64 	%fd168, %fd166, %fd167, %fd165;
	ld.global.f64 	%fd169, [%rd304+-48];
	ld.global.u64 	%rd109, [%rd303+-48];
	cvta.to.global.u64 	%rd110, %rd109;
	add.s64 	%rd111, %rd110, %rd104;
	ld.global.f64 	%fd170, [%rd111];
	fma.rn.f64 	%fd171, %fd169, %fd170, %fd168;
	ld.global.f64 	%fd172, [%rd304+-40];
	ld.global.u64 	%rd112, [%rd303+-40];
	cvta.to.global.u64 	%rd113, %rd112;
	add.s64 	%rd114, %rd113, %rd104;
	ld.global.f64 	%fd173, [%rd114];
	fma.rn.f64 	%fd174, %fd172, %fd173, %fd171;
	ld.global.f64 	%fd175, [%rd304+-32];
	ld.global.u64 	%rd115, [%rd303+-32];
	cvta.to.global.u64 	%rd116, %rd115;
	add.s64 	%rd117, %rd116, %rd104;
	ld.global.f64 	%fd176, [%rd117];
	fma.rn.f64 	%fd177, %fd175, %fd176, %fd174;
	ld.global.f64 	%fd178, [%rd304+-24];
	ld.global.u64 	%rd118, [%rd303+-24];
	cvta.to.global.u64 	%rd119, %rd118;
	add.s64 	%rd120, %rd119, %rd104;
	ld.global.f64 	%fd179, [%rd120];
	fma.rn.f64 	%fd180, %fd178, %fd179, %fd177;
	ld.global.f64 	%fd181, [%rd304+-16];
	ld.global.u64 	%rd121, [%rd303+-16];
	cvta.to.global.u64 	%rd122, %rd121;
	add.s64 	%rd123, %rd122, %rd104;
	ld.global.f64 	%fd182, [%rd123];
	fma.rn.f64 	%fd183, %fd181, %fd182, %fd180;
	ld.global.f64 	%fd184, [%rd304+-8];
	ld.global.u64 	%rd124, [%rd303+-8];
	cvta.to.global.u64 	%rd125, %rd124;
	add.s64 	%rd126, %rd125, %rd104;
	ld.global.f64 	%fd185, [%rd126];
	fma.rn.f64 	%fd186, %fd184, %fd185, %fd183;
	ld.global.f64 	%fd187, [%rd304];
	ld.global.u64 	%rd127, [%rd303];
	cvta.to.global.u64 	%rd128, %rd127;
	add.s64 	%rd129, %rd128, %rd104;
	ld.global.f64 	%fd188, [%rd129];
	fma.rn.f64 	%fd189, %fd187, %fd188, %fd186;
	ld.global.f64 	%fd190, [%rd304+8];
	ld.global.u64 	%rd130, [%rd303+8];
	cvta.to.global.u64 	%rd131, %rd130;
	add.s64 	%rd132, %rd131, %rd104;
	ld.global.f64 	%fd191, [%rd132];
	fma.rn.f64 	%fd192, %fd190, %fd191, %fd189;
	ld.global.f64 	%fd193, [%rd304+16];
	ld.global.u64 	%rd133, [%rd303+16];
	cvta.to.global.u64 	%rd134, %rd133;
	add.s64 	%rd135, %rd134, %rd104;
	ld.global.f64 	%fd194, [%rd135];
	fma.rn.f64 	%fd195, %fd193, %fd194, %fd192;
	ld.global.f64 	%fd196, [%rd304+24];
	ld.global.u64 	%rd136, [%rd303+24];
	cvta.to.global.u64 	%rd137, %rd136;
	add.s64 	%rd138, %rd137, %rd104;
	ld.global.f64 	%fd197, [%rd138];
	fma.rn.f64 	%fd198, %fd196, %fd197, %fd195;
	ld.global.f64 	%fd199, [%rd304+32];
	ld.global.u64 	%rd139, [%rd303+32];
	cvta.to.global.u64 	%rd140, %rd139;
	add.s64 	%rd141, %rd140, %rd104;
	ld.global.f64 	%fd200, [%rd141];
	fma.rn.f64 	%fd201, %fd199, %fd200, %fd198;
	ld.global.f64 	%fd202, [%rd304+40];
	ld.global.u64 	%rd142, [%rd303+40];
	cvta.to.global.u64 	%rd143, %rd142;
	add.s64 	%rd144, %rd143, %rd104;
	ld.global.f64 	%fd203, [%rd144];
	fma.rn.f64 	%fd204, %fd202, %fd203, %fd201;
	ld.global.f64 	%fd205, [%rd304+48];
	ld.global.u64 	%rd145, [%rd303+48];
	cvta.to.global.u64 	%rd146, %rd145;
	add.s64 	%rd147, %rd146, %rd104;
	ld.global.f64 	%fd206, [%rd147];
	fma.rn.f64 	%fd207, %fd205, %fd206, %fd204;
	ld.global.f64 	%fd208, [%rd304+56];
	ld.global.u64 	%rd148, [%rd303+56];
	cvta.to.global.u64 	%rd149, %rd148;
	add.s64 	%rd150, %rd149, %rd104;
	ld.global.f64 	%fd209, [%rd150];
	fma.rn.f64 	%fd295, %fd208, %fd209, %fd207;
	add.s32 	%r97, %r97, 16;
	add.s64 	%rd304, %rd304, 128;
	add.s64 	%rd303, %rd303, 128;
	setp.ne.s32 	%p25, %r97, 0;
	@%p25 bra 	$L__BB0_32;
$L__BB0_33:
	and.b32  	%r27, %r21, 15;
	setp.eq.s32 	%p26, %r27, 0;
	@%p26 bra 	$L__BB0_43;
	setp.lt.u32 	%p27, %r27, 8;
	@%p27 bra 	$L__BB0_36;
	mul.wide.u32 	%rd151, %r99, 8;
	add.s64 	%rd152, %rd21, %rd151;
	ld.global.f64 	%fd211, [%rd152];
	add.s64 	%rd153, %rd22, %rd151;
	ld.global.u64 	%rd154, [%rd153];
	cvta.to.global.u64 	%rd155, %rd154;
	mul.wide.u32 	%rd156, %r96, 8;
	add.s64 	%rd157, %rd155, %rd156;
	ld.global.f64 	%fd212, [%rd157];
	fma.rn.f64 	%fd213, %fd211, %fd212, %fd295;
	ld.global.f64 	%fd214, [%rd152+8];
	ld.global.u64 	%rd158, [%rd153+8];
	cvta.to.global.u64 	%rd159, %rd158;
	add.s64 	%rd160, %rd159, %rd156;
	ld.global.f64 	%fd215, [%rd160];
	fma.rn.f64 	%fd216, %fd214, %fd215, %fd213;
	ld.global.f64 	%fd217, [%rd152+16];
	ld.global.u64 	%rd161, [%rd153+16];
	cvta.to.global.u64 	%rd162, %rd161;
	add.s64 	%rd163, %rd162, %rd156;
	ld.global.f64 	%fd218, [%rd163];
	fma.rn.f64 	%fd219, %fd217, %fd218, %fd216;
	ld.global.f64 	%fd220, [%rd152+24];
	ld.global.u64 	%rd164, [%rd153+24];
	cvta.to.global.u64 	%rd165, %rd164;
	add.s64 	%rd166, %rd165, %rd156;
	ld.global.f64 	%fd221, [%rd166];
	fma.rn.f64 	%fd222, %fd220, %fd221, %fd219;
	ld.global.f64 	%fd223, [%rd152+32];
	ld.global.u64 	%rd167, [%rd153+32];
	cvta.to.global.u64 	%rd168, %rd167;
	add.s64 	%rd169, %rd168, %rd156;
	ld.global.f64 	%fd224, [%rd169];
	fma.rn.f64 	%fd225, %fd223, %fd224, %fd222;
	ld.global.f64 	%fd226, [%rd152+40];
	ld.global.u64 	%rd170, [%rd153+40];
	cvta.to.global.u64 	%rd171, %rd170;
	add.s64 	%rd172, %rd171, %rd156;
	ld.global.f64 	%fd227, [%rd172];
	fma.rn.f64 	%fd228, %fd226, %fd227, %fd225;
	ld.global.f64 	%fd229, [%rd152+48];
	ld.global.u64 	%rd173, [%rd153+48];
	cvta.to.global.u64 	%rd174, %rd173;
	add.s64 	%rd175, %rd174, %rd156;
	ld.global.f64 	%fd230, [%rd175];
	fma.rn.f64 	%fd231, %fd229, %fd230, %fd228;
	ld.global.f64 	%fd232, [%rd152+56];
	ld.global.u64 	%rd176, [%rd153+56];
	cvta.to.global.u64 	%rd177, %rd176;
	add.s64 	%rd178, %rd177, %rd156;
	ld.global.f64 	%fd233, [%rd178];
	fma.rn.f64 	%fd295, %fd232, %fd233, %fd231;
	add.s32 	%r99, %r99, 8;
$L__BB0_36:
	and.b32  	%r30, %r21, 7;
	setp.eq.s32 	%p28, %r30, 0;
	@%p28 bra 	$L__BB0_43;
	and.b32  	%r31, %r21, 3;
	setp.lt.u32 	%p29, %r30, 4;
	@%p29 bra 	$L__BB0_39;
	mul.wide.u32 	%rd179, %r99, 8;
	add.s64 	%rd180, %rd21, %rd179;
	ld.global.f64 	%fd235, [%rd180];
	add.s64 	%rd181, %rd22, %rd179;
	ld.global.u64 	%rd182, [%rd181];
	cvta.to.global.u64 	%rd183, %rd182;
	mul.wide.u32 	%rd184, %r96, 8;
	add.s64 	%rd185, %rd183, %rd184;
	ld.global.f64 	%fd236, [%rd185];
	fma.rn.f64 	%fd237, %fd235, %fd236, %fd295;
	ld.global.f64 	%fd238, [%rd180+8];
	ld.global.u64 	%rd186, [%rd181+8];
	cvta.to.global.u64 	%rd187, %rd186;
	add.s64 	%rd188, %rd187, %rd184;
	ld.global.f64 	%fd239, [%rd188];
	fma.rn.f64 	%fd240, %fd238, %fd239, %fd237;
	ld.global.f64 	%fd241, [%rd180+16];
	ld.global.u64 	%rd189, [%rd181+16];
	cvta.to.global.u64 	%rd190, %rd189;
	add.s64 	%rd191, %rd190, %rd184;
	ld.global.f64 	%fd242, [%rd191];
	fma.rn.f64 	%fd243, %fd241, %fd242, %fd240;
	ld.global.f64 	%fd244, [%rd180+24];
	ld.global.u64 	%rd192, [%rd181+24];
	cvta.to.global.u64 	%rd193, %rd192;
	add.s64 	%rd194, %rd193, %rd184;
	ld.global.f64 	%fd245, [%rd194];
	fma.rn.f64 	%fd295, %fd244, %fd245, %fd243;
	add.s32 	%r99, %r99, 4;
$L__BB0_39:
	setp.eq.s32 	%p30, %r31, 0;
	@%p30 bra 	$L__BB0_43;
	mul.wide.u32 	%rd195, %r99, 8;
	add.s64 	%rd29, %rd21, %rd195;
	ld.global.f64 	%fd246, [%rd29];
	add.s64 	%rd30, %rd22, %rd195;
	ld.global.u64 	%rd196, [%rd30];
	cvta.to.global.u64 	%rd197, %rd196;
	mul.wide.u32 	%rd198, %r96, 8;
	add.s64 	%rd199, %rd197, %rd198;
	ld.global.f64 	%fd247, [%rd199];
	fma.rn.f64 	%fd295, %fd246, %fd247, %fd295;
	setp.eq.s32 	%p31, %r31, 1;
	@%p31 bra 	$L__BB0_43;
	ld.global.f64 	%fd248, [%rd29+8];
	ld.global.u64 	%rd200, [%rd30+8];
	cvta.to.global.u64 	%rd201, %rd200;
	add.s64 	%rd203, %rd201, %rd198;
	ld.global.f64 	%fd249, [%rd203];
	fma.rn.f64 	%fd295, %fd248, %fd249, %fd295;
	setp.eq.s32 	%p32, %r31, 2;
	@%p32 bra 	$L__BB0_43;
	ld.global.f64 	%fd250, [%rd29+16];
	ld.global.u64 	%rd204, [%rd30+16];
	cvta.to.global.u64 	%rd205, %rd204;
	add.s64 	%rd207, %rd205, %rd198;
	ld.global.f64 	%fd251, [%rd207];
	fma.rn.f64 	%fd295, %fd250, %fd251, %fd295;
$L__BB0_43:
	mul.wide.u32 	%rd208, %r1, 8;
	add.s64 	%rd209, %rd7, %rd208;
	ld.global.u64 	%rd210, [%rd209];
	cvta.to.global.u64 	%rd211, %rd210;
	mul.wide.u32 	%rd212, %r96, 8;
	add.s64 	%rd213, %rd211, %rd212;
	ld.global.f64 	%fd252, [%rd213];
	mov.f64 	%fd253, 0d3FF0000000000000;
	sub.f64 	%fd254, %fd253, %fd252;
	mul.f64 	%fd255, %fd252, %fd254;
	mul.f64 	%fd256, %fd295, %fd255;
	ld.global.u64 	%rd214, [%rd18];
	cvta.to.global.u64 	%rd215, %rd214;
	add.s64 	%rd216, %rd215, %rd212;
	st.global.f64 	[%rd216], %fd256;
	add.s32 	%r96, %r96, 1;
	ld.global.u32 	%r79, [%rd20];
	setp.lt.s32 	%p33, %r96, %r79;
	@%p33 bra 	$L__BB0_29;
$L__BB0_44:
	setp.lt.s32 	%p34, %r1, 1;
	bar.sync 	0;
	ld.global.u32 	%r80, [%rd6];
	setp.ge.s32 	%p35, %r1, %r80;
	add.s32 	%r35, %r1, -1;
	mul.wide.u32 	%rd217, %r35, 4;
	add.s64 	%rd31, %rd8, %rd217;
	or.pred  	%p36, %p34, %p35;
	@%p36 bra 	$L__BB0_51;
	mul.wide.u32 	%rd218, %r1, 4;
	add.s64 	%rd32, %rd8, %rd218;
	ld.global.u32 	%r81, [%rd32];
	setp.lt.s32 	%p37, %r81, 1;
	@%p37 bra 	$L__BB0_51;
	mul.wide.u32 	%rd219, %r1, 8;
	add.s64 	%rd33, %rd3, %rd219;
	mov.b32 	%r101, 0;
$L__BB0_47:
	ld.global.u32 	%r103, [%rd31];
	setp.lt.s32 	%p38, %r103, 1;
	@%p38 bra 	$L__BB0_50;
	mov.b32 	%r102, 0;
	mul.wide.u32 	%rd222, %r101, 8;
$L__BB0_49:
	ld.global.f64 	%fd257, [%rd1];
	ld.global.u64 	%rd220, [%rd33];
	cvta.to.global.u64 	%rd221, %rd220;
	add.s64 	%rd223, %rd221, %rd222;
	ld.global.u64 	%rd224, [%rd223];
	cvta.to.global.u64 	%rd225, %rd224;
	mul.wide.u32 	%rd226, %r102, 8;
	add.s64 	%rd227, %rd225, %rd226;
	ld.global.f64 	%fd258, [%rd227];
	ld.global.u64 	%rd228, [%rd19];
	cvta.to.global.u64 	%rd229, %rd228;
	add.s64 	%rd230, %rd229, %rd222;
	ld.global.u64 	%rd231, [%rd230];
	cvta.to.global.u64 	%rd232, %rd231;
	add.s64 	%rd233, %rd232, %rd226;
	ld.global.f64 	%fd259, [%rd233];
	fma.rn.f64 	%fd260, %fd257, %fd258, %fd259;
	st.global.f64 	[%rd233], %fd260;
	add.s32 	%r102, %r102, 1;
	ld.global.u32 	%r103, [%rd31];
	setp.lt.s32 	%p39, %r102, %r103;
	@%p39 bra 	$L__BB0_49;
$L__BB0_50:
	ld.global.f64 	%fd261, [%rd1];
	ld.global.u64 	%rd234, [%rd33];
	cvta.to.global.u64 	%rd235, %rd234;
	mul.wide.u32 	%rd236, %r101, 8;
	add.s64 	%rd237, %rd235, %rd236;
	ld.global.u64 	%rd238, [%rd237];
	cvta.to.global.u64 	%rd239, %rd238;
	mul.wide.s32 	%rd240, %r103, 8;
	add.s64 	%rd241, %rd239, %rd240;
	ld.global.f64 	%fd262, [%rd241];
	ld.global.u64 	%rd242, [%rd19];
	cvta.to.global.u64 	%rd243, %rd242;
	add.s64 	%rd244, %rd243, %rd236;
	ld.global.u64 	%rd245, [%rd244];
	cvta.to.global.u64 	%rd246, %rd245;
	add.s64 	%rd247, %rd246, %rd240;
	ld.global.f64 	%fd263, [%rd247];
	fma.rn.f64 	%fd264, %fd261, %fd262, %fd263;
	st.global.f64 	[%rd247], %fd264;
	add.s32 	%r101, %r101, 1;
	ld.global.u32 	%r84, [%rd32];
	setp.lt.s32 	%p40, %r101, %r84;
	@%p40 bra 	$L__BB0_47;
$L__BB0_51:
	setp.lt.s32 	%p41, %r1, 1;
	bar.sync 	0;
	ld.global.u32 	%r85, [%rd6];
	setp.ge.s32 	%p42, %r1, %r85;
	or.pred  	%p43, %p41, %p42;
	@%p43 bra 	$L__BB0_58;
	mul.wide.u32 	%rd248, %r1, 4;
	add.s64 	%rd34, %rd8, %rd248;
	ld.global.u32 	%r86, [%rd34];
	setp.lt.s32 	%p44, %r86, 1;
	@%p44 bra 	$L__BB0_58;
	mul.wide.u32 	%rd249, %r35, 8;
	add.s64 	%rd35, %rd7, %rd249;
	mul.wide.u32 	%rd250, %r1, 8;
	add.s64 	%rd36, %rd3, %rd250;
	mov.b32 	%r104, 0;
$L__BB0_54:
	ld.global.u32 	%r106, [%rd31];
	setp.lt.s32 	%p45, %r106, 1;
	@%p45 bra 	$L__BB0_57;
	mov.b32 	%r105, 0;
$L__BB0_56:
	ld.global.f64 	%fd265, [%rd4];
	ld.global.u64 	%rd251, [%rd18];
	cvta.to.global.u64 	%rd252, %rd251;
	mul.wide.u32 	%rd253, %r104, 8;
	add.s64 	%rd254, %rd252, %rd253;
	ld.global.f64 	%fd266, [%rd254];
	mul.f64 	%fd267, %fd265, %fd266;
	ld.global.u64 	%rd255, [%rd35];
	cvta.to.global.u64 	%rd256, %rd255;
	mul.wide.u32 	%rd257, %r105, 8;
	add.s64 	%rd258, %rd256, %rd257;
	ld.global.f64 	%fd268, [%rd258];
	mul.f64 	%fd269, %fd267, %fd268;
	ld.global.u64 	%rd259, [%rd36];
	cvta.to.global.u64 	%rd260, %rd259;
	add.s64 	%rd261, %rd260, %rd253;
	ld.global.u64 	%rd262, [%rd261];
	cvta.to.global.u64 	%rd263, %rd262;
	add.s64 	%rd264, %rd263, %rd257;
	st.global.f64 	[%rd264], %fd269;
	ld.global.u64 	%rd265, [%rd36];
	cvta.to.global.u64 	%rd266, %rd265;
	add.s64 	%rd267, %rd266, %rd253;
	ld.global.u64 	%rd268, [%rd267];
	cvta.to.global.u64 	%rd269, %rd268;
	add.s64 	%rd270, %rd269, %rd257;
	ld.global.f64 	%fd270, [%rd270];
	ld.global.u64 	%rd271, [%rd19];
	cvta.to.global.u64 	%rd272, %rd271;
	add.s64 	%rd273, %rd272, %rd253;
	ld.global.u64 	%rd274, [%rd273];
	cvta.to.global.u64 	%rd275, %rd274;
	add.s64 	%rd276, %rd275, %rd257;
	ld.global.f64 	%fd271, [%rd276];
	add.f64 	%fd272, %fd270, %fd271;
	st.global.f64 	[%rd276], %fd272;
	add.s32 	%r105, %r105, 1;
	ld.global.u32 	%r106, [%rd31];
	setp.lt.s32 	%p46, %r105, %r106;
	@%p46 bra 	$L__BB0_56;
$L__BB0_57:
	ld.global.f64 	%fd273, [%rd4];
	ld.global.u64 	%rd277, [%rd18];
	cvta.to.global.u64 	%rd278, %rd277;
	mul.wide.u32 	%rd279, %r104, 8;
	add.s64 	%rd280, %rd278, %rd279;
	ld.global.f64 	%fd274, [%rd280];
	mul.f64 	%fd275, %fd273, %fd274;
	ld.global.u64 	%rd281, [%rd36];
	cvta.to.global.u64 	%rd282, %rd281;
	add.s64 	%rd283, %rd282, %rd279;
	ld.global.u64 	%rd284, [%rd283];
	cvta.to.global.u64 	%rd285, %rd284;
	mul.wide.s32 	%rd286, %r106, 8;
	add.s64 	%rd287, %rd285, %rd286;
	st.global.f64 	[%rd287], %fd275;
	ld.global.u64 	%rd288, [%rd36];
	cvta.to.global.u64 	%rd289, %rd288;
	add.s64 	%rd290, %rd289, %rd279;
	ld.global.u64 	%rd291, [%rd290];
	cvta.to.global.u64 	%rd292, %rd291;
	ld.global.u32 	%r89, [%rd31];
	mul.wide.s32 	%rd293, %r89, 8;
	add.s64 	%rd294, %rd292, %rd293;
	ld.global.f64 	%fd276, [%rd294];
	ld.global.u64 	%rd295, [%rd19];
	cvta.to.global.u64 	%rd296, %rd295;
	add.s64 	%rd297, %rd296, %rd279;
	ld.global.u64 	%rd298, [%rd297];
	cvta.to.global.u64 	%rd299, %rd298;
	add.s64 	%rd300, %rd299, %rd293;
	ld.global.f64 	%fd277, [%rd300];
	add.f64 	%fd278, %fd276, %fd277;
	st.global.f64 	[%rd300], %fd278;
	add.s32 	%r104, %r104, 1;
	ld.global.u32 	%r90, [%rd34];
	setp.lt.s32 	%p47, %r104, %r90;
	@%p47 bra 	$L__BB0_54;
$L__BB0_58:
	ret;

}
	// .globl	_Z19gpu_improved_kernelPdS_PS_S0_PS0_PiS2_S_S_S1_
.visible .entry _Z19gpu_improved_kernelPdS_PS_S0_PS0_PiS2_S_S_S1_(
	.param .u64 .ptr .align 1 _Z19gpu_improved_kernelPdS_PS_S0_PS0_PiS2_S_S_S1__param_0,
	.param .u64 .ptr .align 1 _Z19gpu_improved_kernelPdS_PS_S0_PS0_PiS2_S_S_S1__param_1,
	.param .u64 .ptr .align 1 _Z19gpu_improved_kernelPdS_PS_S0_PS0_PiS2_S_S_S1__param_2,
	.param .u64 .ptr .align 1 _Z19gpu_improved_kernelPdS_PS_S0_PS0_PiS2_S_S_S1__param_3,
	.param .u64 .ptr .align 1 _Z19gpu_improved_kernelPdS_PS_S0_PS0_PiS2_S_S_S1__param_4,
	.param .u64 .ptr .align 1 _Z19gpu_improved_kernelPdS_PS_S0_PS0_PiS2_S_S_S1__param_5,
	.param .u64 .ptr .align 1 _Z19gpu_improved_kernelPdS_PS_S0_PS0_PiS2_S_S_S1__param_6,
	.param .u64 .ptr .align 1 _Z19gpu_improved_kernelPdS_PS_S0_PS0_PiS2_S_S_S1__param_7,
	.param .u64 .ptr .align 1 _Z19gpu_improved_kernelPdS_PS_S0_PS0_PiS2_S_S_S1__param_8,
	.param .u64 .ptr .align 1 _Z19gpu_improved_kernelPdS_PS_S0_PS0_PiS2_S_S_S1__param_9
)
{


	ret;

}


// ===== COMPILED SASS (sm_100) =====

	.target	sm_100

	.elftype	@"ET_EXEC"


//--------------------- .note.nv.tkinfo           --------------------------
	.section	.note.nv.tkinfo,"",@"SHT_NOTE"
	.sectionflags	@"SHF_NOTE_NV_TKINFO"
	.tkinfo
        /*0018*/ 	.word	0x00000002
        /*0030*/ 	.string	""
        /*0030*/ 	.string	"ptxas"
        /*0030*/ 	.string	"Cuda compilation tools, release 13.0, V13.0.88"
        /*0030*/ 	.string	"Build cuda_13.0.r13.0/compiler.36424714_0"
        /*0030*/ 	.string	"-arch sm_100 -m 64 "



//--------------------- .note.nv.cuinfo           --------------------------
	.section	.note.nv.cuinfo,"",@"SHT_NOTE"
	.sectionflags	@"SHF_NOTE_NV_CUINFO"
        /*0018*/ 	.short	0x0002
        /*001a*/ 	.short	0x0064
        /*001c*/ 	.short	0x0082
	.zero		2


//--------------------- .nv.info                  --------------------------
	.section	.nv.info,"",@"SHT_CUDA_INFO"
	.align	4


	//----- nvinfo : EIATTR_REGCOUNT
	.align		4
        /*0000*/ 	.byte	0x04, 0x2f
        /*0002*/ 	.short	(.L_1 - .L_0)
	.align		4
.L_0:
        /*0004*/ 	.word	index@(_Z16gpu_naive_kernelPdS_PS_S0_PS0_PiS2_S_S_S1_)
        /*0008*/ 	.word	0x00000020


	//----- nvinfo : EIATTR_FRAME_SIZE
	.align		4
.L_1:
        /*000c*/ 	.byte	0x04, 0x11
        /*000e*/ 	.short	(.L_3 - .L_2)
	.align		4
.L_2:
        /*0010*/ 	.word	index@($__internal_0_$__cuda_sm20_dblrcp_rn_slowpath_v3)
        /*0014*/ 	.word	0x00000000


	//----- nvinfo : EIATTR_FRAME_SIZE
	.align		4
.L_3:
        /*0018*/ 	.byte	0x04, 0x11
        /*001a*/ 	.short	(.L_5 - .L_4)
	.align		4
.L_4:
        /*001c*/ 	.word	index@(_Z16gpu_naive_kernelPdS_PS_S0_PS0_PiS2_S_S_S1_)
        /*0020*/ 	.word	0x00000000


	//----- nvinfo : EIATTR_REGCOUNT
	.align		4
.L_5:
        /*0024*/ 	.byte	0x04, 0x2f
        /*0026*/ 	.short	(.L_7 - .L_6)
	.align		4
.L_6:
        /*0028*/ 	.word	index@(_Z19gpu_improved_kernelPdS_PS_S0_PS0_PiS2_S_S_S1_)
        /*002c*/ 	.word	0x00000004


	//----- nvinfo : EIATTR_FRAME_SIZE
	.align		4
.L_7:
        /*0030*/ 	.byte	0x04, 0x11
        /*0032*/ 	.short	(.L_9 - .L_8)
	.align		4
.L_8:
        /*0034*/ 	.word	index@(_Z19gpu_improved_kernelPdS_PS_S0_PS0_PiS2_S_S_S1_)
        /*0038*/ 	.word	0x00000000


	//----- nvinfo : EIATTR_MIN_STACK_SIZE
	.align		4
.L_9:
        /*003c*/ 	.byte	0x04, 0x12
        /*003e*/ 	.short	(.L_11 - .L_10)
	.align		4
.L_10:
        /*0040*/ 	.word	index@(_Z19gpu_improved_kernelPdS_PS_S0_PS0_PiS2_S_S_S1_)
        /*0044*/ 	.word	0x00000000


	//----- nvinfo : EIATTR_MIN_STACK_SIZE
	.align		4
.L_11:
        /*0048*/ 	.byte	0x04, 0x12
        /*004a*/ 	.short	(.L_13 - .L_12)
	.align		4
.L_12:
        /*004c*/ 	.word	index@(_Z16gpu_naive_kernelPdS_PS_S0_PS0_PiS2_S_S_S1_)
        /*0050*/ 	.word	0x00000000
.L_13:


//--------------------- .nv.compat                --------------------------
	.section	.nv.compat,"",@"SHT_CUDA_COMPAT_INFO"
	.align	4
        /*0000*/ 	.byte	0x02, 0x09, 0x00, 0x00, 0x02, 0x02, 0x01, 0x00, 0x02, 0x05, 0x05, 0x00, 0x03, 0x07, 0x01, 0x01
        /*0010*/ 	.byte	0x02, 0x03, 0x00, 0x00, 0x02, 0x06, 0x01, 0x00, 0x04, 0x0b, 0x08, 0x00, 0x01, 0x00, 0x00, 0x00
        /*0020*/ 	.byte	0x00, 0x00, 0x00, 0x00


//--------------------- .nv.info._Z19gpu_improved_kernelPdS_PS_S0_PS0_PiS2_S_S_S1_ --------------------------
	.section	.nv.info._Z19gpu_improved_kernelPdS_PS_S0_PS0_PiS2_S_S_S1_,"",@"SHT_CUDA_INFO"
	.sectionflags	@""
	.align	4


	//----- nvinfo : EIATTR_CUDA_API_VERSION
	.align		4
        /*0000*/ 	.byte	0x04, 0x37
        /*0002*/ 	.short	(.L_15 - .L_14)
.L_14:
        /*0004*/ 	.word	0x00000082


	//----- nvinfo : EIATTR_KPARAM_INFO
	.align		4
.L_15:
        /*0008*/ 	.byte	0x04, 0x17
        /*000a*/ 	.short	(.L_17 - .L_16)
.L_16:
        /*000c*/ 	.word	0x00000000
        /*0010*/ 	.short	0x0009
        /*0012*/ 	.short	0x0048
        /*0014*/ 	.byte	0x00, 0xf5, 0x21, 0x00


	//----- nvinfo : EIATTR_KPARAM_INFO
	.align		4
.L_17:
        /*0018*/ 	.byte	0x04, 0x17
        /*001a*/ 	.short	(.L_19 - .L_18)
.L_18:
        /*001c*/ 	.word	0x00000000
        /*0020*/ 	.short	0x0008
        /*0022*/ 	.short	0x0040
        /*0024*/ 	.byte	0x00, 0xf5, 0x21, 0x00


	//----- nvinfo : EIATTR_KPARAM_INFO
	.align		4
.L_19:
        /*0028*/ 	.byte	0x04, 0x17
        /*002a*/ 	.short	(.L_21 - .L_20)
.L_20:
        /*002c*/ 	.word	0x00000000
        /*0030*/ 	.short	0x0007
        /*0032*/ 	.short	0x0038
        /*0034*/ 	.byte	0x00, 0xf5, 0x21, 0x00


	//----- nvinfo : EIATTR_KPARAM_INFO
	.align		4
.L_21:
        /*0038*/ 	.byte	0x04, 0x17
        /*003a*/ 	.short	(.L_23 - .L_22)
.L_22:
        /*003c*/ 	.word	0x00000000
        /*0040*/ 	.short	0x0006
        /*0042*/ 	.short	0x0030
        /*0044*/ 	.byte	0x00, 0xf5, 0x21, 0x00


	//----- nvinfo : EIATTR_KPARAM_INFO
	.align		4
.L_23:
        /*0048*/ 	.byte	0x04, 0x17
        /*004a*/ 	.short	(.L_25 - .L_24)
.L_24:
        /*004c*/ 	.word	0x00000000
        /*0050*/ 	.short	0x0005
        /*0052*/ 	.short	0x0028
        /*0054*/ 	.byte	0x00, 0xf5, 0x21, 0x00


	//----- nvinfo : EIATTR_KPARAM_INFO
	.align		4
.L_25:
        /*0058*/ 	.byte	0x04, 0x17
        /*005a*/ 	.short	(.L_27 - .L_26)
.L_26:
        /*005c*/ 	.word	0x00000000
        /*0060*/ 	.short	0x0004
        /*0062*/ 	.short	0x0020
        /*0064*/ 	.byte	0x00, 0xf5, 0x21, 0x00


	//----- nvinfo : EIATTR_KPARAM_INFO
	.align		4
.L_27:
        /*0068*/ 	.byte	0x04, 0x17
        /*006a*/ 	.short	(.L_29 - .L_28)
.L_28:
        /*006c*/ 	.word	0x00000000
        /*0070*/ 	.short	0x0003
        /*0072*/ 	.short	0x0018
        /*0074*/ 	.byte	0x00, 0xf5, 0x21, 0x00


	//----- nvinfo : EIATTR_KPARAM_INFO
	.align		4
.L_29:
        /*0078*/ 	.byte	0x04, 0x17
        /*007a*/ 	.short	(.L_31 - .L_30)
.L_30:
        /*007c*/ 	.word	0x00000000
        /*0080*/ 	.short	0x0002
        /*0082*/ 	.short	0x0010
        /*0084*/ 	.byte	0x00, 0xf5, 0x21, 0x00


	//----- nvinfo : EIATTR_KPARAM_INFO
	.align		4
.L_31:
        /*0088*/ 	.byte	0x04, 0x17
        /*008a*/ 	.short	(.L_33 - .L_32)
.L_32:
        /*008c*/ 	.word	0x00000000
        /*0090*/ 	.short	0x0001
        /*0092*/ 	.short	0x0008
        /*0094*/ 	.byte	0x00, 0xf5, 0x21, 0x00


	//----- nvinfo : EIATTR_KPARAM_INFO
	.align		4
.L_33:
        /*0098*/ 	.byte	0x04, 0x17
        /*009a*/ 	.short	(.L_35 - .L_34)
.L_34:
        /*009c*/ 	.word	0x00000000
        /*00a0*/ 	.short	0x0000
        /*00a2*/ 	.short	0x0000
        /*00a4*/ 	.byte	0x00, 0xf5, 0x21, 0x00


	//----- nvinfo : EIATTR_SPARSE_MMA_MASK
	.align		4
.L_35:
        /*00a8*/ 	.byte	0x03, 0x50
        /*00aa*/ 	.short	0x0000


	//----- nvinfo : EIATTR_MAXREG_COUNT
	.align		4
        /*00ac*/ 	.byte	0x03, 0x1b
        /*00ae*/ 	.short	0x00ff


	//----- nvinfo : EIATTR_MERCURY_ISA_VERSION
	.align		4
        /*00b0*/ 	.byte	0x03, 0x5f
        /*00b2*/ 	.short	0x0101


	//----- nvinfo : EIATTR_VRC_CTA_INIT_COUNT
	.align		4
        /*00b4*/ 	.byte	0x02, 0x4a
	.zero		1
	.zero		1


	//----- nvinfo : EIATTR_EXIT_INSTR_OFFSETS
	.align		4
        /*00b8*/ 	.byte	0x04, 0x1c
        /*00ba*/ 	.short	(.L_37 - .L_36)


	//   ....[0]....
.L_36:
        /*00bc*/ 	.word	0x00000010


	//----- nvinfo : EIATTR_CBANK_PARAM_SIZE
	.align		4
.L_37:
        /*00c0*/ 	.byte	0x03, 0x19
        /*00c2*/ 	.short	0x0050


	//----- nvinfo : EIATTR_PARAM_CBANK
	.align		4
        /*00c4*/ 	.byte	0x04, 0x0a
        /*00c6*/ 	.short	(.L_39 - .L_38)
	.align		4
.L_38:
        /*00c8*/ 	.word	index@(.nv.constant0._Z19gpu_improved_kernelPdS_PS_S0_PS0_PiS2_S_S_S1_)
        /*00cc*/ 	.short	0x0380
        /*00ce*/ 	.short	0x0050


	//----- nvinfo : EIATTR_SW_WAR
	.align		4
.L_39:
        /*00d0*/ 	.byte	0x04, 0x36
        /*00d2*/ 	.short	(.L_41 - .L_40)
.L_40:
        /*00d4*/ 	.word	0x00000008
.L_41:


//--------------------- .nv.info._Z16gpu_naive_kernelPdS_PS_S0_PS0_PiS2_S_S_S1_ --------------------------
	.section	.nv.info._Z16gpu_naive_kernelPdS_PS_S0_PS0_PiS2_S_S_S1_,"",@"SHT_CUDA_INFO"
	.sectionflags	@""
	.align	4


	//----- nvinfo : EIATTR_CUDA_API_VERSION
	.align		4
        /*0000*/ 	.byte	0x04, 0x37
        /*0002*/ 	.short	(.L_43 - .L_42)
.L_42:
        /*0004*/ 	.word	0x00000082


	//----- nvinfo : EIATTR_KPARAM_INFO
	.align		4
.L_43:
        /*0008*/ 	.byte	0x04, 0x17
        /*000a*/ 	.short	(.L_45 - .L_44)
.L_44:
        /*000c*/ 	.word	0x00000000
        /*0010*/ 	.short	0x0009
        /*0012*/ 	.short	0x0048
        /*0014*/ 	.byte	0x00, 0xf5, 0x21, 0x00


	//----- nvinfo : EIATTR_KPARAM_INFO
	.align		4
.L_45:
        /*0018*/ 	.byte	0x04, 0x17
        /*001a*/ 	.short	(.L_47 - .L_46)
.L_46:
        /*001c*/ 	.word	0x00000000
        /*0020*/ 	.short	0x0008
        /*0022*/ 	.short	0x0040
        /*0024*/ 	.byte	0x00, 0xf5, 0x21, 0x00


	//----- nvinfo : EIATTR_KPARAM_INFO
	.align		4
.L_47:
        /*0028*/ 	.byte	0x04, 0x17
        /*002a*/ 	.short	(.L_49 - .L_48)
.L_48:
        /*002c*/ 	.word	0x00000000
        /*0030*/ 	.short	0x0007
        /*0032*/ 	.short	0x0038
        /*0034*/ 	.byte	0x00, 0xf5, 0x21, 0x00


	//----- nvinfo : EIATTR_KPARAM_INFO
	.align		4
.L_49:
        /*0038*/ 	.byte	0x04, 0x17
        /*003a*/ 	.short	(.L_51 - .L_50)
.L_50:
        /*003c*/ 	.word	0x00000000
        /*0040*/ 	.short	0x0006
        /*0042*/ 	.short	0x0030
        /*0044*/ 	.byte	0x00, 0xf5, 0x21, 0x00


	//----- nvinfo : EIATTR_KPARAM_INFO
	.align		4
.L_51:
        /*0048*/ 	.byte	0x04, 0x17
        /*004a*/ 	.short	(.L_53 - .L_52)
.L_52:
        /*004c*/ 	.word	0x00000000
        /*0050*/ 	.short	0x0005
        /*0052*/ 	.short	0x0028
        /*0054*/ 	.byte	0x00, 0xf5, 0x21, 0x00


	//----- nvinfo : EIATTR_KPARAM_INFO
	.align		4
.L_53:
        /*0058*/ 	.byte	0x04, 0x17
        /*005a*/ 	.short	(.L_55 - .L_54)
.L_54:
        /*005c*/ 	.word	0x00000000
        /*0060*/ 	.short	0x0004
        /*0062*/ 	.short	0x0020
        /*0064*/ 	.byte	0x00, 0xf5, 0x21, 0x00


	//----- nvinfo : EIATTR_KPARAM_INFO
	.align		4
.L_55:
        /*0068*/ 	.byte	0x04, 0x17
        /*006a*/ 	.short	(.L_57 - .L_56)
.L_56:
        /*006c*/ 	.word	0x00000000
        /*0070*/ 	.short	0x0003
        /*0072*/ 	.short	0x0018
        /*0074*/ 	.byte	0x00, 0xf5, 0x21, 0x00


	//----- nvinfo : EIATTR_KPARAM_INFO
	.align		4
.L_57:
        /*0078*/ 	.byte	0x04, 0x17
        /*007a*/ 	.short	(.L_59 - .L_58)
.L_58:
        /*007c*/ 	.word	0x00000000
        /*0080*/ 	.short	0x0002
        /*0082*/ 	.short	0x0010
        /*0084*/ 	.byte	0x00, 0xf5, 0x21, 0x00


	//----- nvinfo : EIATTR_KPARAM_INFO
	.align		4
.L_59:
        /*0088*/ 	.byte	0x04, 0x17
        /*008a*/ 	.short	(.L_61 - .L_60)
.L_60:
        /*008c*/ 	.word	0x00000000
        /*0090*/ 	.short	0x0001
        /*0092*/ 	.short	0x0008
        /*0094*/ 	.byte	0x00, 0xf5, 0x21, 0x00


	//----- nvinfo : EIATTR_KPARAM_INFO
	.align		4
.L_61:
        /*0098*/ 	.byte	0x04, 0x17
        /*009a*/ 	.short	(.L_63 - .L_62)
.L_62:
        /*009c*/ 	.word	0x00000000
        /*00a0*/ 	.short	0x0000
        /*00a2*/ 	.short	0x0000
        /*00a4*/ 	.byte	0x00, 0xf5, 0x21, 0x00


	//----- nvinfo : EIATTR_SPARSE_MMA_MASK
	.align		4
.L_63:
        /*00a8*/ 	.byte	0x03, 0x50
        /*00aa*/ 	.short	0x0000


	//----- nvinfo : EIATTR_MAXREG_COUNT
	.align		4
        /*00ac*/ 	.byte	0x03, 0x1b
        /*00ae*/ 	.short	0x00ff


	//----- nvinfo : EIATTR_NUM_BARRIERS
	.align		4
        /*00b0*/ 	.byte	0x02, 0x4c
        /*00b2*/ 	.byte	0x01
	.zero		1


	//----- nvinfo : EIATTR_MERCURY_ISA_VERSION
	.align		4
        /*00b4*/ 	.byte	0x03, 0x5f
        /*00b6*/ 	.short	0x0101


	//----- nvinfo : EIATTR_VRC_CTA_INIT_COUNT
	.align		4
        /*00b8*/ 	.byte	0x02, 0x4a
	.zero		1
	.zero		1


	//----- nvinfo : EIATTR_EXIT_INSTR_OFFSETS
	.align		4
        /*00bc*/ 	.byte	0x04, 0x1c
        /*00be*/ 	.short	(.L_65 - .L_64)


	//   ....[0]....
.L_64:
        /*00c0*/ 	.word	0x00002600


	//   ....[1]....
        /*00c4*/ 	.word	0x00002650


	//   ....[2]....
        /*00c8*/ 	.word	0x00002af0


	//----- nvinfo : EIATTR_CRS_STACK_SIZE
	.align		4
.L_65:
        /*00cc*/ 	.byte	0x04, 0x1e
        /*00ce*/ 	.short	(.L_67 - .L_66)
.L_66:
        /*00d0*/ 	.word	0x00000000


	//----- nvinfo : EIATTR_CBANK_PARAM_SIZE
	.align		4
.L_67:
        /*00d4*/ 	.byte	0x03, 0x19
        /*00d6*/ 	.short	0x0050


	//----- nvinfo : EIATTR_PARAM_CBANK
	.align		4
        /*00d8*/ 	.byte	0x04, 0x0a
        /*00da*/ 	.short	(.L_69 - .L_68)
	.align		4
.L_68:
        /*00dc*/ 	.word	index@(.nv.constant0._Z16gpu_naive_kernelPdS_PS_S0_PS0_PiS2_S_S_S1_)
        /*00e0*/ 	.short	0x0380
        /*00e2*/ 	.short	0x0050


	//----- nvinfo : EIATTR_SW_WAR
	.align		4
.L_69:
        /*00e4*/ 	.byte	0x04, 0x36
        /*00e6*/ 	.short	(.L_71 - .L_70)
.L_70:
        /*00e8*/ 	.word	0x00000008
.L_71:


//--------------------- .nv.callgraph             --------------------------
	.section	.nv.callgraph,"",@"SHT_CUDA_CALLGRAPH"
	.align	4
	.sectionentsize	8
	.align		4
        /*0000*/ 	.word	0x00000000
	.align		4
        /*0004*/ 	.word	0xffffffff
	.align		4
        /*0008*/ 	.word	0x00000000
	.align		4
        /*000c*/ 	.word	0xfffffffe
	.align		4
        /*0010*/ 	.word	0x00000000
	.align		4
        /*0014*/ 	.word	0xfffffffd
	.align		4
        /*0018*/ 	.word	0x00000000
	.align		4
        /*001c*/ 	.word	0xfffffffc


//--------------------- .text._Z19gpu_improved_kernelPdS_PS_S0_PS0_PiS2_S_S_S1_ --------------------------
	.section	.text._Z19gpu_improved_kernelPdS_PS_S0_PS0_PiS2_S_S_S1_,"ax",@progbits
	.align	128
        .global         _Z19gpu_improved_kernelPdS_PS_S0_PS0_PiS2_S_S_S1_
        .type           _Z19gpu_improved_kernelPdS_PS_S0_PS0_PiS2_S_S_S1_,@function
        .size           _Z19gpu_improved_kernelPdS_PS_S0_PS0_PiS2_S_S_S1_,(.L_x_50 - _Z19gpu_improved_kernelPdS_PS_S0_PS0_PiS2_S_S_S1_)
        .other          _Z19gpu_improved_kernelPdS_PS_S0_PS0_PiS2_S_S_S1_,@"STO_CUDA_ENTRY STV_DEFAULT"
_Z19gpu_improved_kernelPdS_PS_S0_PS0_PiS2_S_S_S1_:
.text._Z19gpu_improved_kernelPdS_PS_S0_PS0_PiS2_S_S_S1_:
[----:B------:R-:W-:Y:S01]  /*0000*/  LDC R1, c[0x0][0x37c] ;  /* 0x0000df00ff017b82 */ /* 0x000fe20000000800 */
[----:B------:R-:W-:Y:S05]  /*0010*/  EXIT ;  /* 0x000000000000794d */ /* 0x000fea0003800000 */
.L_x_0:
[----:B------:R-:W-:-:S00]  /*0020*/  BRA `(.L_x_0) ;  /* 0xfffffffc00fc7947 */ /* 0x000fc0000383ffff */
[----:B------:R-:W-:-:S00]  /*0030*/  NOP ;  /* 0x0000000000007918 */ /* 0x000fc00000000000 */
        /* <DEDUP_REMOVED lines=12> */
.L_x_50:


//--------------------- .text._Z16gpu_naive_kernelPdS_PS_S0_PS0_PiS2_S_S_S1_ --------------------------
	.section	.text._Z16gpu_naive_kernelPdS_PS_S0_PS0_PiS2_S_S_S1_,"ax",@progbits
	.align	128
        .global         _Z16gpu_naive_kernelPdS_PS_S0_PS0_PiS2_S_S_S1_
        .type           _Z16gpu_naive_kernelPdS_PS_S0_PS0_PiS2_S_S_S1_,@function
        .size           _Z16gpu_naive_kernelPdS_PS_S0_PS0_PiS2_S_S_S1_,(.L_x_49 - _Z16gpu_naive_kernelPdS_PS_S0_PS0_PiS2_S_S_S1_)
        .other          _Z16gpu_naive_kernelPdS_PS_S0_PS0_PiS2_S_S_S1_,@"STO_CUDA_ENTRY STV_DEFAULT"
_Z16gpu_naive_kernelPdS_PS_S0_PS0_PiS2_S_S_S1_:
.text._Z16gpu_naive_kernelPdS_PS_S0_PS0_PiS2_S_S_S1_:
[----:B------:R-:W-:Y:S08]  /*0000*/  LDC R1, c[0x0][0x37c] ;  /* 0x0000df00ff017b82 */ /* 0x000ff00000000800 */
[----:B------:R-:W0:Y:S01]  /*0010*/  LDC.64 R2, c[0x0][0x3b0] ;  /* 0x0000ec00ff027b82 */ /* 0x000e220000000a00 */
[----:B------:R-:W0:Y:S02]  /*0020*/  LDCU.64 UR4, c[0x0][0x358] ;  /* 0x00006b00ff0477ac */ /* 0x000e240008000a00 */
[----:B0-----:R-:W2:Y:S01]  /*0030*/  LDG.E R3, desc[UR4][R2.64] ;  /* 0x0000000402037981 */ /* 0x001ea2000c1e1900 */
[----:B------:R-:W0:Y:S01]  /*0040*/  LDCU UR6, c[0x0][0x360] ;  /* 0x00006c00ff0677ac */ /* 0x000e220008000800 */
[----:B------:R-:W0:Y:S01]  /*0050*/  S2R R0, SR_TID.X ;  /* 0x0000000000007919 */ /* 0x000e220000002100 */
[----:B------:R-:W0:Y:S02]  /*0060*/  S2R R5, SR_CTAID.X ;  /* 0x0000000000057919 */ /* 0x000e240000002500 */
[----:B0-----:R-:W-:-:S05]  /*0070*/  IMAD R0, R5, UR6, R0 ;  /* 0x0000000605007c24 */ /* 0x001fca000f8e0200 */
[----:B--2---:R-:W-:-:S13]  /*0080*/  ISETP.GE.AND P0, PT, R0, R3, PT ;  /* 0x000000030000720c */ /* 0x004fda0003f06270 */
[----:B------:R-:W0:Y:S08]  /*0090*/  @!P0 LDC.64 R4, c[0x0][0x380] ;  /* 0x0000e000ff048b82 */ /* 0x000e300000000a00 */
[----:B------:R-:W1:Y:S01]  /*00a0*/  @!P0 LDC.64 R6, c[0x0][0x390] ;  /* 0x0000e400ff068b82 */ /* 0x000e620000000a00 */
[----:B0-----:R-:W-:-:S06]  /*00b0*/  @!P0 IMAD.WIDE R4, R0, 0x8, R4 ;  /* 0x0000000800048825 */ /* 0x001fcc00078e0204 */
[----:B------:R-:W2:Y:S04]  /*00c0*/  @!P0 LDG.E.64 R4, desc[UR4][R4.64] ;  /* 0x0000000404048981 */ /* 0x000ea8000c1e1b00 */
[----:B-1----:R-:W3:Y:S01]  /*00d0*/  @!P0 LDG.E.64 R6, desc[UR4][R6.64] ;  /* 0x0000000406068981 */ /* 0x002ee2000c1e1b00 */
[----:B------:R-:W0:Y:S01]  /*00e0*/  LDC.64 R8, c[0x0][0x3a8] ;  /* 0x0000ea00ff087b82 */ /* 0x000e220000000a00 */
[----:B---3--:R-:W-:-:S05]  /*00f0*/  @!P0 IMAD.WIDE R2, R0, 0x8, R6 ;  /* 0x0000000800028825 */ /* 0x008fca00078e0206 */
[----:B--2---:R1:W-:Y:S02]  /*0100*/  @!P0 STG.E.64 desc[UR4][R2.64], R4 ;  /* 0x0000000402008986 */ /* 0x0043e4000c101b04 */
[----:B------:R-:W-:Y:S06]  /*0110*/  BAR.SYNC.DEFER_BLOCKING 0x0 ;  /* 0x0000000000007b1d */ /* 0x000fec0000010000 */
[----:B0-----:R-:W2:Y:S01]  /*0120*/  LDG.E R9, desc[UR4][R8.64] ;  /* 0x0000000408097981 */ /* 0x001ea2000c1e1900 */
[----:B------:R-:W-:Y:S01]  /*0130*/  BSSY.RECONVERGENT B1, `(.L_x_1) ;  /* 0x00000fa000017945 */ /* 0x000fe20003800200 */
[----:B--2---:R-:W-:-:S13]  /*0140*/  ISETP.GE.AND P0, PT, R0, R9, PT ;  /* 0x000000090000720c */ /* 0x004fda0003f06270 */
[----:B-1----:R-:W-:Y:S05]  /*0150*/  @P0 BRA `(.L_x_2) ;  /* 0x0000000c00dc0947 */ /* 0x002fea0003800000 */
[----:B------:R-:W0:Y:S02]  /*0160*/  LDC.64 R6, c[0x0][0x3b0] ;  /* 0x0000ec00ff067b82 */ /* 0x000e240000000a00 */
[----:B0-----:R-:W-:-:S05]  /*0170*/  IMAD.WIDE R6, R0, 0x4, R6 ;  /* 0x0000000400067825 */ /* 0x001fca00078e0206 */
[----:B------:R-:W2:Y:S02]  /*0180*/  LDG.E R2, desc[UR4][R6.64] ;  /* 0x0000000406027981 */ /* 0x000ea4000c1e1900 */
[----:B--2---:R-:W-:-:S13]  /*0190*/  ISETP.GE.AND P0, PT, R2, 0x1, PT ;  /* 0x000000010200780c */ /* 0x004fda0003f06270 */
[----:B------:R-:W-:Y:S05]  /*01a0*/  @!P0 BRA `(.L_x_2) ;  /* 0x0000000c00c88947 */ /* 0x000fea0003800000 */
[----:B------:R-:W0:Y:S01]  /*01b0*/  LDC.64 R4, c[0x0][0x3a0] ;  /* 0x0000e800ff047b82 */ /* 0x000e220000000a00 */
[----:B------:R-:W-:-:S07]  /*01c0*/  HFMA2 R2, -RZ, RZ, 0, 0 ;  /* 0x00000000ff027431 */ /* 0x000fce00000001ff */
[----:B------:R-:W1:Y:S01]  /*01d0*/  LDC.64 R10, c[0x0][0x390] ;  /* 0x0000e400ff0a7b82 */ /* 0x000e620000000a00 */
[----:B0-----:R-:W-:-:S04]  /*01e0*/  IMAD.WIDE R4, R0, 0x8, R4 ;  /* 0x0000000800047825 */ /* 0x001fc800078e0204 */
[----:B-1----:R-:W-:-:S07]  /*01f0*/  IMAD.WIDE R10, R0, 0x8, R10 ;  /* 0x00000008000a7825 */ /* 0x002fce00078e020a */
.L_x_18:
[----:B------:R-:W2:Y:S04]  /*0200*/  LDG.E R3, desc[UR4][R6.64+-0x4] ;  /* 0xfffffc0406037981 */ /* 0x000ea8000c1e1900 */
[----:B------:R0:W5:Y:S01]  /*0210*/  LDG.E.64 R8, desc[UR4][R4.64] ;  /* 0x0000000404087981 */ /* 0x000162000c1e1b00 */
[----:B------:R-:W-:Y:S01]  /*0220*/  BSSY.RECONVERGENT B0, `(.L_x_3) ;  /* 0x0000091000007945 */ /* 0x000fe20003800200 */
[----:B--2---:R-:W-:-:S13]  /*0230*/  ISETP.GT.AND P0, PT, R3, RZ, PT ;  /* 0x000000ff0300720c */ /* 0x004fda0003f04270 */
[----:B0-----:R-:W-:Y:S05]  /*0240*/  @P0 BRA `(.L_x_4) ;  /* 0x0000000000100947 */ /* 0x001fea0003800000 */
[----:B-----5:R-:W-:-:S06]  /*0250*/  IMAD.WIDE.U32 R24, R2, 0x8, R8 ;  /* 0x0000000802187825 */ /* 0x020fcc00078e0008 */
[----:B------:R-:W5:Y:S01]  /*0260*/  LDG.E.64 R24, desc[UR4][R24.64] ;  /* 0x0000000418187981 */ /* 0x000f62000c1e1b00 */
[----:B------:R-:W-:Y:S01]  /*0270*/  CS2R R8, SRZ ;  /* 0x0000000000087805 */ /* 0x000fe2000001ff00 */
[----:B------:R-:W-:Y:S06]  /*0280*/  BRA `(.L_x_5) ;  /* 0x0000000800287947 */ /* 0x000fec0003800000 */
.L_x_4:
[----:B-----5:R-:W-:Y:S01]  /*0290*/  IMAD.WIDE.U32 R12, R2, 0x8, R8 ;  /* 0x00000008020c7825 */ /* 0x020fe200078e0008 */
[----:B------:R-:W5:Y:S04]  /*02a0*/  LDG.E.64 R10, desc[UR4][R10.64+-0x8] ;  /* 0xfffff8040a0a7981 */ /* 0x000f68000c1e1b00 */
[----:B------:R0:W5:Y:S01]  /*02b0*/  LDG.E.64 R24, desc[UR4][R12.64] ;  /* 0x000000040c187981 */ /* 0x000162000c1e1b00 */
[----:B------:R-:W-:Y:S01]  /*02c0*/  ISETP.GE.U32.AND P0, PT, R3, 0x10, PT ;  /* 0x000000100300780c */ /* 0x000fe20003f06070 */
[----:B------:R-:W-:Y:S01]  /*02d0*/  BSSY.RECONVERGENT B2, `(.L_x_6) ;  /* 0x000003f000027945 */ /* 0x000fe20003800200 */
[----:B------:R-:W-:Y:S02]  /*02e0*/  MOV R27, RZ ;  /* 0x000000ff001b7202 */ /* 0x000fe40000000f00 */
[----:B------:R-:W-:-:S09]  /*02f0*/  CS2R R8, SRZ ;  /* 0x0000000000087805 */ /* 0x000fd2000001ff00 */
[----:B0-----:R-:W-:Y:S05]  /*0300*/  @!P0 BRA `(.L_x_7) ;  /* 0x0000000000ec8947 */ /* 0x001fea0003800000 */
[----:B------:R-:W-:Y:S01]  /*0310*/  HFMA2 R23, -RZ, RZ, 0, 0 ;  /* 0x00000000ff177431 */ /* 0x000fe200000001ff */
[----:B------:R-:W-:Y:S01]  /*0320*/  BSSY.RECONVERGENT B3, `(.L_x_8) ;  /* 0x0000038000037945 */ /* 0x000fe20003800200 */
[----:B------:R-:W-:-:S07]  /*0330*/  CS2R R8, SRZ ;  /* 0x0000000000087805 */ /* 0x000fce000001ff00 */
.L_x_9:
[----:B-----5:R-:W-:-:S04]  /*0340*/  IMAD.WIDE.U32 R12, R23, 0x8, R10 ;  /* 0x00000008170c7825 */ /* 0x020fc800078e000a */
[----:B------:R-:W-:Y:S01]  /*0350*/  IMAD.WIDE.U32 R14, R23, 0x8, R24 ;  /* 0x00000008170e7825 */ /* 0x000fe200078e0018 */
[----:B------:R-:W2:Y:S04]  /*0360*/  LDG.E.64 R26, desc[UR4][R12.64] ;  /* 0x000000040c1a7981 */ /* 0x000ea8000c1e1b00 */
[----:B------:R-:W2:Y:S04]  /*0370*/  LDG.E.64 R18, desc[UR4][R14.64] ;  /* 0x000000040e127981 */ /* 0x000ea8000c1e1b00 */
[----:B------:R-:W3:Y:S04]  /*0380*/  LDG.E.64 R20, desc[UR4][R12.64+0x8] ;  /* 0x000008040c147981 */ /* 0x000ee8000c1e1b00 */
[----:B------:R-:W3:Y:S01]  /*0390*/  LDG.E.64 R16, desc[UR4][R14.64+0x8] ;  /* 0x000008040e107981 */ /* 0x000ee2000c1e1b00 */
[----:B--2---:R-:W-:-:S03]  /*03a0*/  DFMA R18, R26, R18, R8 ;  /* 0x000000121a12722b */ /* 0x004fc60000000008 */
[----:B------:R-:W2:Y:S04]  /*03b0*/  LDG.E.64 R8, desc[UR4][R14.64+0x10] ;  /* 0x000010040e087981 */ /* 0x000ea8000c1e1b00 */
[----:B------:R-:W4:Y:S01]  /*03c0*/  LDG.E.64 R26, desc[UR4][R12.64+0x18] ;  /* 0x000018040c1a7981 */ /* 0x000f22000c1e1b00 */
[----:B---3--:R-:W-:-:S03]  /*03d0*/  DFMA R20, R20, R16, R18 ;  /* 0x000000101414722b */ /* 0x008fc60000000012 */
[----:B------:R-:W2:Y:S04]  /*03e0*/  LDG.E.64 R18, desc[UR4][R12.64+0x10] ;  /* 0x000010040c127981 */ /* 0x000ea8000c1e1b00 */
[----:B------:R-:W4:Y:S01]  /*03f0*/  LDG.E.64 R16, desc[UR4][R14.64+0x18] ;  /* 0x000018040e107981 */ /* 0x000f22000c1e1b00 */
[----:B--2---:R-:W-:-:S03]  /*0400*/  DFMA R8, R18, R8, R20 ;  /* 0x000000081208722b */ /* 0x004fc60000000014 */
[----:B------:R-:W2:Y:S04]  /*0410*/  LDG.E.64 R18, desc[UR4][R12.64+0x20] ;  /* 0x000020040c127981 */ /* 0x000ea8000c1e1b00 */
[----:B------:R-:W3:Y:S01]  /*0420*/  LDG.E.64 R20, desc[UR4][R12.64+0x28] ;  /* 0x000028040c147981 */ /* 0x000ee2000c1e1b00 */
[----:B----4-:R-:W-:-:S03]  /*0430*/  DFMA R26, R26, R16, R8 ;  /* 0x000000101a1a722b */ /* 0x010fc60000000008 */
[----:B------:R-:W2:Y:S04]  /*0440*/  LDG.E.64 R8, desc[UR4][R14.64+0x20] ;  /* 0x000020040e087981 */ /* 0x000ea8000c1e1b00 */
        /* <DEDUP_REMOVED lines=21> */
[----:B------:R-:W2:Y:S01]  /*05a0*/  LDG.E.64 R20, desc[UR4][R14.64+0x68] ;  /* 0x000068040e147981 */ /* 0x000ea2000c1e1b00 */
[----:B----4-:R-:W-:-:S03]  /*05b0*/  DFMA R26, R26, R16, R8 ;  /* 0x000000101a1a722b */ /* 0x010fc60000000008 */
[----:B------:R-:W3:Y:S04]  /*05c0*/  LDG.E.64 R8, desc[UR4][R12.64+0x60] ;  /* 0x000060040c087981 */ /* 0x000ee8000c1e1b00 */
[----:B------:R-:W3:Y:S02]  /*05d0*/  LDG.E.64 R16, desc[UR4][R14.64+0x60] ;  /* 0x000060040e107981 */ /* 0x000ee4000c1e1b00 */
[----:B---3--:R-:W-:Y:S02]  /*05e0*/  DFMA R8, R8, R16, R26 ;  /* 0x000000100808722b */ /* 0x008fe4000000001a */
[----:B------:R-:W3:Y:S04]  /*05f0*/  LDG.E.64 R16, desc[UR4][R14.64+0x70] ;  /* 0x000070040e107981 */ /* 0x000ee8000c1e1b00 */
[----:B------:R-:W4:Y:S02]  /*0600*/  LDG.E.64 R26, desc[UR4][R14.64+0x78] ;  /* 0x000078040e1a7981 */ /* 0x000f24000c1e1b00 */
[----:B--2---:R-:W-:-:S02]  /*0610*/  DFMA R18, R18, R20, R8 ;  /* 0x000000141212722b */ /* 0x004fc40000000008 */
[----:B------:R-:W3:Y:S04]  /*0620*/  LDG.E.64 R8, desc[UR4][R12.64+0x70] ;  /* 0x000070040c087981 */ /* 0x000ee8000c1e1b00 */
[----:B------:R-:W4:Y:S01]  /*0630*/  LDG.E.64 R20, desc[UR4][R12.64+0x78] ;  /* 0x000078040c147981 */ /* 0x000f22000c1e1b00 */
[----:B------:R-:W-:Y:S01]  /*0640*/  VIADD R23, R23, 0x10 ;  /* 0x0000001017177836 */ /* 0x000fe20000000000 */
[----:B---3--:R-:W-:Y:S01]  /*0650*/  DFMA R8, R8, R16, R18 ;  /* 0x000000100808722b */ /* 0x008fe20000000012 */
[----:B------:R-:W-:-:S04]  /*0660*/  LOP3.LUT R16, R3, 0x7ffffff0, RZ, 0xc0, !PT ;  /* 0x7ffffff003107812 */ /* 0x000fc800078ec0ff */
[----:B------:R-:W-:-:S03]  /*0670*/  ISETP.NE.AND P0, PT, R23, R16, PT ;  /* 0x000000101700720c */ /* 0x000fc60003f05270 */
[----:B----4-:R-:W-:-:S10]  /*0680*/  DFMA R8, R20, R26, R8 ;  /* 0x0000001a1408722b */ /* 0x010fd40000000008 */
[----:B------:R-:W-:Y:S05]  /*0690*/  @P0 BRA `(.L_x_9) ;  /* 0xfffffffc00280947 */ /* 0x000fea000383ffff */
[----:B------:R-:W-:Y:S05]  /*06a0*/  BSYNC.RECONVERGENT B3 ;  /* 0x0000000000037941 */ /* 0x000fea0003800200 */
.L_x_8:
[----:B------:R-:W-:-:S07]  /*06b0*/  MOV R27, R16 ;  /* 0x00000010001b7202 */ /* 0x000fce0000000f00 */
.L_x_7:
[----:B------:R-:W-:Y:S05]  /*06c0*/  BSYNC.RECONVERGENT B2 ;  /* 0x0000000000027941 */ /* 0x000fea0003800200 */
.L_x_6:
[----:B------:R-:W-:-:S13]  /*06d0*/  LOP3.LUT P0, R12, R3, 0xf, RZ, 0xc0, !PT ;  /* 0x0000000f030c7812 */ /* 0x000fda000780c0ff */
[----:B------:R-:W-:Y:S05]  /*06e0*/  @!P0 BRA `(.L_x_5) ;  /* 0x0000000400108947 */ /* 0x000fea0003800000 */
[----:B------:R-:W-:Y:S01]  /*06f0*/  ISETP.GE.U32.AND P0, PT, R12, 0x8, PT ;  /* 0x000000080c00780c */ /* 0x000fe20003f06070 */
[----:B------:R-:W-:-:S12]  /*0700*/  BSSY.RECONVERGENT B2, `(.L_x_10) ;  /* 0x000001d000027945 */ /* 0x000fd80003800200 */
[----:B------:R-:W-:Y:S05]  /*0710*/  @!P0 BRA `(.L_x_11) ;  /* 0x00000000006c8947 */ /* 0x000fea0003800000 */
        /* <DEDUP_REMOVED lines=20> */
[----:B------:R-:W2:Y:S01]  /*0860*/  LDG.E.64 R22, desc[UR4][R12.64+0x38] ;  /* 0x000038040c167981 */ /* 0x000ea2000c1e1b00 */
[----:B---3--:R-:W-:-:S03]  /*0870*/  DFMA R16, R16, R18, R8 ;  /* 0x000000121010722b */ /* 0x008fc60000000008 */
[----:B------:R-:W3:Y:S04]  /*0880*/  LDG.E.64 R8, desc[UR4][R14.64+0x30] ;  /* 0x000030040e087981 */ /* 0x000ee8000c1e1b00 */
[----:B------:R-:W3:Y:S01]  /*0890*/  LDG.E.64 R18, desc[UR4][R12.64+0x30] ;  /* 0x000030040c127981 */ /* 0x000ee2000c1e1b00 */
[----:B------:R-:W-:Y:S01]  /*08a0*/  IADD3 R27, PT, PT, R27, 0x8, RZ ;  /* 0x000000081b1b7810 */ /* 0x000fe20007ffe0ff */
[----:B---3--:R-:W-:-:S08]  /*08b0*/  DFMA R8, R8, R18, R16 ;  /* 0x000000120808722b */ /* 0x008fd00000000010 */
[----:B--2---:R-:W-:-:S11]  /*08c0*/  DFMA R8, R20, R22, R8 ;  /* 0x000000161408722b */ /* 0x004fd60000000008 */
.L_x_11:
[----:B------:R-:W-:Y:S05]  /*08d0*/  BSYNC.RECONVERGENT B2 ;  /* 0x0000000000027941 */ /* 0x000fea0003800200 */
.L_x_10:
        /* <DEDUP_REMOVED lines=17> */
[----:B------:R-:W-:Y:S01]  /*09f0*/  VIADD R27, R27, 0x4 ;  /* 0x000000041b1b7836 */ /* 0x000fe20000000000 */
[----:B--2---:R-:W-:-:S08]  /*0a00*/  DFMA R8, R8, R16, R20 ;  /* 0x000000100808722b */ /* 0x004fd00000000014 */
[----:B----4-:R-:W-:-:S11]  /*0a10*/  DFMA R8, R18, R22, R8 ;  /* 0x000000161208722b */ /* 0x010fd60000000008 */
.L_x_13:
[----:B------:R-:W-:Y:S05]  /*0a20*/  BSYNC.RECONVERGENT B2 ;  /* 0x0000000000027941 */ /* 0x000fea0003800200 */
.L_x_12:
[----:B------:R-:W-:-:S13]  /*0a30*/  LOP3.LUT P0, R18, R3, 0x3, RZ, 0xc0, !PT ;  /* 0x0000000303127812 */ /* 0x000fda000780c0ff */
[----:B------:R-:W-:Y:S05]  /*0a40*/  @!P0 BRA `(.L_x_5) ;  /* 0x0000000000388947 */ /* 0x000fea0003800000 */
[----:B-----5:R-:W-:-:S04]  /*0a50*/  IMAD.WIDE.U32 R10, R27, 0x8, R10 ;  /* 0x000000081b0a7825 */ /* 0x020fc800078e000a */
[----:B------:R-:W-:Y:S01]  /*0a60*/  IMAD.WIDE.U32 R12, R27, 0x8, R24 ;  /* 0x000000081b0c7825 */ /* 0x000fe200078e0018 */
[----:B------:R-:W2:Y:S04]  /*0a70*/  LDG.E.64 R14, desc[UR4][R10.64] ;  /* 0x000000040a0e7981 */ /* 0x000ea8000c1e1b00 */
[----:B------:R-:W2:Y:S01]  /*0a80*/  LDG.E.64 R16, desc[UR4][R12.64] ;  /* 0x000000040c107981 */ /* 0x000ea2000c1e1b00 */
[----:B------:R-:W-:Y:S01]  /*0a90*/  ISETP.NE.AND P0, PT, R18, 0x1, PT ;  /* 0x000000011200780c */ /* 0x000fe20003f05270 */
[----:B--2---:R-:W-:-:S12]  /*0aa0*/  DFMA R8, R14, R16, R8 ;  /* 0x000000100e08722b */ /* 0x004fd80000000008 */
[----:B------:R-:W-:Y:S05]  /*0ab0*/  @!P0 BRA `(.L_x_5) ;  /* 0x00000000001c8947 */ /* 0x000fea0003800000 */
[----:B------:R-:W-:Y:S01]  /*0ac0*/  ISETP.NE.AND P0, PT, R18, 0x2, PT ;  /* 0x000000021200780c */ /* 0x000fe20003f05270 */
[----:B------:R-:W2:Y:S04]  /*0ad0*/  LDG.E.64 R14, desc[UR4][R10.64+0x8] ;  /* 0x000008040a0e7981 */ /* 0x000ea8000c1e1b00 */
[----:B------:R-:W2:Y:S08]  /*0ae0*/  LDG.E.64 R16, desc[UR4][R12.64+0x8] ;  /* 0x000008040c107981 */ /* 0x000eb0000c1e1b00 */
[----:B------:R-:W3:Y:S04]  /*0af0*/  @P0 LDG.E.64 R18, desc[UR4][R10.64+0x10] ;  /* 0x000010040a120981 */ /* 0x000ee8000c1e1b00 */
[----:B------:R-:W3:Y:S01]  /*0b00*/  @P0 LDG.E.64 R20, desc[UR4][R12.64+0x10] ;  /* 0x000010040c140981 */ /* 0x000ee2000c1e1b00 */
[----:B--2---:R-:W-:-:S08]  /*0b10*/  DFMA R8, R14, R16, R8 ;  /* 0x000000100e08722b */ /* 0x004fd00000000008 */
[----:B---3--:R-:W-:-:S11]  /*0b20*/  @P0 DFMA R8, R18, R20, R8 ;  /* 0x000000141208022b */ /* 0x008fd60000000008 */
.L_x_5:
[----:B------:R-:W-:Y:S05]  /*0b30*/  BSYNC.RECONVERGENT B0 ;  /* 0x0000000000007941 */ /* 0x000fea0003800200 */
.L_x_3:
[----:B-----5:R-:W-:-:S06]  /*0b40*/  IMAD.WIDE R24, R3, 0x8, R24 ;  /* 0x0000000803187825 */ /* 0x020fcc00078e0218 */
[----:B------:R-:W2:Y:S01]  /*0b50*/  LDG.E.64 R24, desc[UR4][R24.64] ;  /* 0x0000000418187981 */ /* 0x000ea2000c1e1b00 */
[----:B------:R-:W-:Y:S01]  /*0b60*/  HFMA2 R11, -RZ, RZ, 1.9912109375, 0.00128841400146484375 ;  /* 0x3ff71547ff0b7431 */ /* 0x000fe200000001ff */
[----:B------:R-:W-:Y:S01]  /*0b70*/  MOV R10, 0x652b82fe ;  /* 0x652b82fe000a7802 */ /* 0x000fe20000000f00 */
[----:B------:R-:W-:Y:S01]  /*0b80*/  UMOV UR6, 0xfefa39ef ;  /* 0xfefa39ef00067882 */ /* 0x000fe20000000000 */
[----:B------:R-:W-:Y:S01]  /*0b90*/  UMOV UR7, 0x3fe62e42 ;  /* 0x3fe62e4200077882 */ /* 0x000fe20000000000 */
[----:B------:R-:W-:Y:S01]  /*0ba0*/  BSSY.RECONVERGENT B0, `(.L_x_14) ;  /* 0x0000039000007945 */ /* 0x000fe20003800200 */
[----:B--2---:R-:W-:-:S08]  /*0bb0*/  DADD R8, R24, R8 ;  /* 0x0000000018087229 */ /* 0x004fd00000000008 */
[----:B------:R-:W-:Y:S02]  /*0bc0*/  DFMA R10, R8, -R10, 6.75539944105574400000e+15 ;  /* 0x43380000080a742b */ /* 0x000fe4000000080a */
[----:B------:R-:W-:-:S06]  /*0bd0*/  DADD R16, -RZ, -R8 ;  /* 0x00000000ff107229 */ /* 0x000fcc0000000908 */
[----:B------:R-:W-:-:S04]  /*0be0*/  DADD R12, R10, -6.75539944105574400000e+15 ;  /* 0xc33800000a0c7429 */ /* 0x000fc80000000000 */
[----:B------:R-:W-:-:S04]  /*0bf0*/  FSETP.GEU.AND P0, PT, |R17|, 4.1917929649353027344, PT ;  /* 0x4086232b1100780b */ /* 0x000fc80003f0e200 */
[----:B------:R-:W-:Y:S01]  /*0c00*/  DFMA R14, R12, -UR6, -R8 ;  /* 0x800000060c0e7c2b */ /* 0x000fe20008000808 */
[----:B------:R-:W-:Y:S01]  /*0c10*/  UMOV UR6, 0x3b39803f ;  /* 0x3b39803f00067882 */ /* 0x000fe20000000000 */
[----:B------:R-:W-:-:S06]  /*0c20*/  UMOV UR7, 0x3c7abc9e ;  /* 0x3c7abc9e00077882 */ /* 0x000fcc0000000000 */
[----:B------:R-:W-:Y:S01]  /*0c30*/  DFMA R12, R12, -UR6, R14 ;  /* 0x800000060c0c7c2b */ /* 0x000fe2000800000e */
[----:B------:R-:W-:Y:S01]  /*0c40*/  UMOV UR6, 0x69ce2bdf ;  /* 0x69ce2bdf00067882 */ /* 0x000fe20000000000 */
[----:B------:R-:W-:Y:S01]  /*0c50*/  IMAD.MOV.U32 R14, RZ, RZ, -0x35dec16 ;  /* 0xfca213eaff0e7424 */ /* 0x000fe200078e00ff */
[----:B------:R-:W-:Y:S01]  /*0c60*/  MOV R15, 0x3e928af3 ;  /* 0x3e928af3000f7802 */ /* 0x000fe20000000f00 */
[----:B------:R-:W-:-:S05]  /*0c70*/  UMOV UR7, 0x3e5ade15 ;  /* 0x3e5ade1500077882 */ /* 0x000fca0000000000 */
[----:B------:R-:W-:Y:S01]  /*0c80*/  DFMA R14, R12, UR6, R14 ;  /* 0x000000060c0e7c2b */ /* 0x000fe2000800000e */
[----:B------:R-:W-:Y:S01]  /*0c90*/  UMOV UR6, 0x62401315 ;  /* 0x6240131500067882 */ /* 0x000fe20000000000 */
[----:B------:R-:W-:-:S06]  /*0ca0*/  UMOV UR7, 0x3ec71dee ;  /* 0x3ec71dee00077882 */ /* 0x000fcc0000000000 */
[----:B------:R-:W-:Y:S01]  /*0cb0*/  DFMA R14, R12, R14, UR6 ;  /* 0x000000060c0e7e2b */ /* 0x000fe2000800000e */
        /* <DEDUP_REMOVED lines=20> */
[----:B------:R-:W-:-:S08]  /*0e00*/  DFMA R14, R12, R14, UR6 ;  /* 0x000000060c0e7e2b */ /* 0x000fd0000800000e */
[----:B------:R-:W-:-:S08]  /*0e10*/  DFMA R14, R12, R14, 1 ;  /* 0x3ff000000c0e742b */ /* 0x000fd0000000000e */
[----:B------:R-:W-:-:S10]  /*0e20*/  DFMA R14, R12, R14, 1 ;  /* 0x3ff000000c0e742b */ /* 0x000fd4000000000e */
[----:B------:R-:W-:Y:S01]  /*0e30*/  LEA R13, R10, R15, 0x14 ;  /* 0x0000000f0a0d7211 */ /* 0x000fe200078ea0ff */
[----:B------:R-:W-:Y:S01]  /*0e40*/  IMAD.MOV.U32 R12, RZ, RZ, R14 ;  /* 0x000000ffff0c7224 */ /* 0x000fe200078e000e */
[----:B------:R-:W-:Y:S06]  /*0e50*/  @!P0 BRA `(.L_x_15) ;  /* 0x0000000000348947 */ /* 0x000fec0003800000 */
[----:B------:R-:W-:Y:S01]  /*0e60*/  FSETP.GEU.AND P1, PT, |R17|, 4.2275390625, PT ;  /* 0x408748001100780b */ /* 0x000fe20003f2e200 */
[C---:B------:R-:W-:Y:S02]  /*0e70*/  DADD R12, -R8.reuse, +INF ;  /* 0x7ff00000080c7429 */ /* 0x040fe40000000100 */
[----:B------:R-:W-:-:S08]  /*0e80*/  DSETP.GT.AND P0, PT, R8, RZ, PT ;  /* 0x000000ff0800722a */ /* 0x000fd00003f04000 */
[----:B------:R-:W-:Y:S02]  /*0e90*/  FSEL R12, R12, RZ, !P0 ;  /* 0x000000ff0c0c7208 */ /* 0x000fe40004000000 */
[C---:B------:R-:W-:Y:S02]  /*0ea0*/  @!P1 LEA.HI R3, R10.reuse, R10, RZ, 0x1 ;  /* 0x0000000a0a039211 */ /* 0x040fe400078f08ff */
[----:B------:R-:W-:Y:S02]  /*0eb0*/  @!P1 MOV R8, R14 ;  /* 0x0000000e00089202 */ /* 0x000fe40000000f00 */
[----:B------:R-:W-:Y:S02]  /*0ec0*/  @!P1 SHF.R.S32.HI R3, RZ, 0x1, R3 ;  /* 0x00000001ff039819 */ /* 0x000fe40000011403 */
[----:B------:R-:W-:Y:S02]  /*0ed0*/  FSEL R13, R13, RZ, !P0 ;  /* 0x000000ff0d0d7208 */ /* 0x000fe40004000000 */
[----:B------:R-:W-:-:S02]  /*0ee0*/  @!P1 IADD3 R10, PT, PT, R10, -R3, RZ ;  /* 0x800000030a0a9210 */ /* 0x000fc40007ffe0ff */
[----:B------:R-:W-:Y:S02]  /*0ef0*/  @!P1 LEA R9, R3, R15, 0x14 ;  /* 0x0000000f03099211 */ /* 0x000fe400078ea0ff */
[----:B------:R-:W-:Y:S01]  /*0f00*/  @!P1 LEA R11, R10, 0x3ff00000, 0x14 ;  /* 0x3ff000000a0b9811 */ /* 0x000fe200078ea0ff */
[----:B------:R-:W-:-:S06]  /*0f10*/  @!P1 IMAD.MOV.U32 R10, RZ, RZ, RZ ;  /* 0x000000ffff0a9224 */ /* 0x000fcc00078e00ff */
[----:B------:R-:W-:-:S11]  /*0f20*/  @!P1 DMUL R12, R8, R10 ;  /* 0x0000000a080c9228 */ /* 0x000fd60000000000 */
.L_x_15:
[----:B------:R-:W-:Y:S05]  /*0f30*/  BSYNC.RECONVERGENT B0 ;  /* 0x0000000000007941 */ /* 0x000fea0003800200 */
.L_x_14:
[----:B------:R-:W-:Y:S01]  /*0f40*/  DADD R14, R12, 1 ;  /* 0x3ff000000c0e7429 */ /* 0x000fe20000000000 */
[----:B------:R-:W-:Y:S05]  /*0f50*/  BSSY.RECONVERGENT B0, `(.L_x_16) ;  /* 0x000000e000007945 */ /* 0x000fea0003800200 */
[----:B------:R-:W0:Y:S04]  /*0f60*/  MUFU.RCP64H R9, R15 ;  /* 0x0000000f00097308 */ /* 0x000e280000001800 */
[----:B------:R-:W-:-:S04]  /*0f70*/  IADD3 R8, PT, PT, R15, 0x300402, RZ ;  /* 0x003004020f087810 */ /* 0x000fc80007ffe0ff */
[----:B------:R-:W-:Y:S02]  /*0f80*/  FSETP.GEU.AND P0, PT, |R8|, 5.8789094863358348022e-39, PT ;  /* 0x004004020800780b */ /* 0x000fe40003f0e200 */
[----:B0-----:R-:W-:-:S08]  /*0f90*/  DFMA R10, -R14, R8, 1 ;  /* 0x3ff000000e0a742b */ /* 0x001fd00000000108 */
[----:B------:R-:W-:-:S08]  /*0fa0*/  DFMA R10, R10, R10, R10 ;  /* 0x0000000a0a0a722b */ /* 0x000fd0000000000a */
[----:B------:R-:W-:-:S08]  /*0fb0*/  DFMA R10, R8, R10, R8 ;  /* 0x0000000a080a722b */ /* 0x000fd00000000008 */
[----:B------:R-:W-:-:S08]  /*0fc0*/  DFMA R12, -R14, R10, 1 ;  /* 0x3ff000000e0c742b */ /* 0x000fd0000000010a */
[----:B------:R-:W-:Y:S01]  /*0fd0*/  DFMA R12, R10, R12, R10 ;  /* 0x0000000c0a0c722b */ /* 0x000fe2000000000a */
[----:B------:R-:W-:Y:S10]  /*0fe0*/  @P0 BRA `(.L_x_17) ;  /* 0x0000000000100947 */ /* 0x000ff40003800000 */
[----:B------:R-:W-:Y:S02]  /*0ff0*/  LOP3.LUT R3, R15, 0x7fffffff, RZ, 0xc0, !PT ;  /* 0x7fffffff0f037812 */ /* 0x000fe400078ec0ff */
[----:B------:R-:W-:Y:S02]  /*1000*/  MOV R10, 0x1030 ;  /* 0x00001030000a7802 */ /* 0x000fe40000000f00 */
[----:B------:R-:W-:-:S07]  /*1010*/  IADD3 R3, PT, PT, R3, -0x100000, RZ ;  /* 0xfff0000003037810 */ /* 0x000fce0007ffe0ff */
[----:B------:R-:W-:Y:S05]  /*1020*/  CALL.REL.NOINC `($__internal_0_$__cuda_sm20_dblrcp_rn_slowpath_v3) ;  /* 0x0000001800b47944 */ /* 0x000fea0003c00000 */
.L_x_17:
[----:B------:R-:W-:Y:S05]  /*1030*/  BSYNC.RECONVERGENT B0 ;  /* 0x0000000000007941 */ /* 0x000fea0003800200 */
.L_x_16:
[----:B------:R-:W0:Y:S02]  /*1040*/  LDC.64 R10, c[0x0][0x390] ;  /* 0x0000e400ff0a7b82 */ /* 0x000e240000000a00 */
[----:B0-----:R-:W-:-:S05]  /*1050*/  IMAD.WIDE R10, R0, 0x8, R10 ;  /* 0x00000008000a7825 */ /* 0x001fca00078e020a */
[----:B------:R-:W2:Y:S02]  /*1060*/  LDG.E.64 R8, desc[UR4][R10.64] ;  /* 0x000000040a087981 */ /* 0x000ea4000c1e1b00 */
[----:B--2---:R-:W-:-:S05]  /*1070*/  IMAD.WIDE.U32 R8, R2, 0x8, R8 ;  /* 0x0000000802087825 */ /* 0x004fca00078e0008 */
[----:B------:R0:W-:Y:S04]  /*1080*/  STG.E.64 desc[UR4][R8.64], R12 ;  /* 0x0000000c08007986 */ /* 0x0001e8000c101b04 */
[----:B------:R-:W2:Y:S01]  /*1090*/  LDG.E R3, desc[UR4][R6.64] ;  /* 0x0000000406037981 */ /* 0x000ea2000c1e1900 */
[----:B------:R-:W-:-:S04]  /*10a0*/  IADD3 R2, PT, PT, R2, 0x1, RZ ;  /* 0x0000000102027810 */ /* 0x000fc80007ffe0ff */
[----:B--2---:R-:W-:-:S13]  /*10b0*/  ISETP.GE.AND P0, PT, R2, R3, PT ;  /* 0x000000030200720c */ /* 0x004fda0003f06270 */
[----:B0-----:R-:W-:Y:S05]  /*10c0*/  @!P0 BRA `(.L_x_18) ;  /* 0xfffffff0004c8947 */ /* 0x001fea000383ffff */
.L_x_2:
[----:B------:R-:W-:Y:S05]  /*10d0*/  BSYNC.RECONVERGENT B1 ;  /* 0x0000000000017941 */ /* 0x000fea0003800200 */
.L_x_1:
[----:B------:R-:W0:Y:S08]  /*10e0*/  LDC.64 R2, c[0x0][0x3a8] ;  /* 0x0000ea00ff027b82 */ /* 0x000e300000000a00 */
[----:B------:R-:W-:Y:S08]  /*10f0*/  BAR.SYNC.DEFER_BLOCKING 0x0 ;  /* 0x0000000000007b1d */ /* 0x000ff00000010000 */
[----:B------:R-:W1:Y:S08]  /*1100*/  LDC.64 R8, c[0x0][0x3b0] ;  /* 0x0000ec00ff087b82 */ /* 0x000e700000000a00 */
[----:B------:R-:W2:Y:S08]  /*1110*/  LDC.64 R6, c[0x0][0x390] ;  /* 0x0000e400ff067b82 */ /* 0x000eb00000000a00 */
[----:B------:R-:W3:Y:S01]  /*1120*/  LDC.64 R16, c[0x0][0x398] ;  /* 0x0000e600ff107b82 */ /* 0x000ee20000000a00 */
[----:B0-----:R-:W1:Y:S02]  /*1130*/  LDG.E R15, desc[UR4][R2.64] ;  /* 0x00000004020f7981 */ /* 0x001e64000c1e1900 */
[----:B-1----:R-:W-:-:S06]  /*1140*/  IMAD.WIDE R4, R15, 0x4, R8 ;  /* 0x000000040f047825 */ /* 0x002fcc00078e0208 */
[----:B------:R-:W4:Y:S02]  /*1150*/  LDG.E R5, desc[UR4][R4.64+-0x4] ;  /* 0xfffffc0404057981 */ /* 0x000f24000c1e1900 */
[----:B----4-:R-:W-:-:S13]  /*1160*/  ISETP.GE.AND P0, PT, R0, R5, PT ;  /* 0x000000050000720c */ /* 0x010fda0003f06270 */
[C---:B--2---:R-:W-:Y:S01]  /*1170*/  @!P0 IMAD.WIDE R6, R15.reuse, 0x8, R6 ;  /* 0x000000080f068825 */ /* 0x044fe200078e0206 */
[----:B------:R-:W0:Y:S05]  /*1180*/  @!P0 LDC.64 R12, c[0x0][0x388] ;  /* 0x0000e200ff0c8b82 */ /* 0x000e2a0000000a00 */
[----:B------:R-:W2:Y:S01]  /*1190*/  @!P0 LDG.E.64 R6, desc[UR4][R6.64+-0x8] ;  /* 0xfffff80406068981 */ /* 0x000ea2000c1e1b00 */
[----:B---3--:R-:W-:-:S06]  /*11a0*/  @!P0 IMAD.WIDE R16, R15, 0x8, R16 ;  /* 0x000000080f108825 */ /* 0x008fcc00078e0210 */
[----:B------:R-:W3:Y:S01]  /*11b0*/  @!P0 LDG.E.64 R16, desc[UR4][R16.64+-0x8] ;  /* 0xfffff80410108981 */ /* 0x000ee2000c1e1b00 */
[----:B0-----:R-:W-:-:S06]  /*11c0*/  @!P0 IMAD.WIDE R12, R0, 0x8, R12 ;  /* 0x00000008000c8825 */ /* 0x001fcc00078e020c */
[----:B------:R-:W4:Y:S01]  /*11d0*/  @!P0 LDG.E.64 R12, desc[UR4][R12.64] ;  /* 0x000000040c0c8981 */ /* 0x000f22000c1e1b00 */
[----:B--2---:R-:W-:-:S06]  /*11e0*/  @!P0 IMAD.WIDE R10, R0, 0x8, R6 ;  /* 0x00000008000a8825 */ /* 0x004fcc00078e0206 */
[----:B------:R-:W2:Y:S01]  /*11f0*/  @!P0 LDG.E.64 R10, desc[UR4][R10.64] ;  /* 0x000000040a0a8981 */ /* 0x000ea2000c1e1b00 */
[----:B---3--:R-:W-:Y:S01]  /*1200*/  @!P0 IMAD.WIDE R6, R0, 0x8, R16 ;  /* 0x0000000800068825 */ /* 0x008fe200078e0210 */
[C---:B--2---:R-:W-:Y:S02]  /*1210*/  @!P0 DADD R4, -R10.reuse, 1 ;  /* 0x3ff000000a048429 */ /* 0x044fe40000000100 */
[C---:B----4-:R-:W-:Y:S01]  /*1220*/  @!P0 DADD R14, -R10.reuse, R12 ;  /* 0x000000000a0e8229 */ /* 0x050fe2000000010c */
[----:B------:R-:W0:Y:S05]  /*1230*/  LDC.64 R12, c[0x0][0x398] ;  /* 0x0000e600ff0c7b82 */ /* 0x000e2a0000000a00 */
[----:B------:R-:W-:-:S03]  /*1240*/  @!P0 DMUL R4, R10, R4 ;  /* 0x000000040a048228 */ /* 0x000fc60000000000 */
[----:B------:R-:W1:Y:S05]  /*1250*/  LDC.64 R10, c[0x0][0x3a0] ;  /* 0x0000e800ff0a7b82 */ /* 0x000e6a0000000a00 */
[----:B------:R-:W-:-:S07]  /*1260*/  @!P0 DMUL R4, R4, R14 ;  /* 0x0000000e04048228 */ /* 0x000fce0000000000 */
[----:B------:R2:W-:Y:S01]  /*1270*/  @!P0 STG.E.64 desc[UR4][R6.64], R4 ;  /* 0x0000000406008986 */ /* 0x0005e2000c101b04 */
[----:B------:R-:W-:Y:S06]  /*1280*/  BAR.SYNC.DEFER_BLOCKING 0x0 ;  /* 0x0000000000007b1d */ /* 0x000fec0000010000 */
[----:B------:R-:W3:Y:S01]  /*1290*/  LDG.E R2, desc[UR4][R2.64] ;  /* 0x0000000402027981 */ /* 0x000ee2000c1e1900 */
[----:B------:R-:W-:Y:S01]  /*12a0*/  BSSY.RECONVERGENT B1, `(.L_x_19) ;  /* 0x00000f1000017945 */ /* 0x000fe20003800200 */
[----:B0-----:R-:W-:-:S04]  /*12b0*/  IMAD.WIDE.U32 R12, R0, 0x8, R12 ;  /* 0x00000008000c7825 */ /* 0x001fc800078e000c */
[----:B-1----:R-:W-:-:S04]  /*12c0*/  IMAD.WIDE.U32 R10, R0, 0x8, R10 ;  /* 0x00000008000a7825 */ /* 0x002fc800078e000a */
[----:B---3--:R-:W-:-:S05]  /*12d0*/  VIADD R15, R2, 0xffffffff ;  /* 0xffffffff020f7836 */ /* 0x008fca0000000000 */
[----:B------:R-:W-:-:S04]  /*12e0*/  ISETP.GE.AND P0, PT, R0, R15, PT ;  /* 0x0000000f0000720c */ /* 0x000fc80003f06270 */
[----:B------:R-:W-:-:S13]  /*12f0*/  ISETP.LT.OR P0, PT, R0, 0x1, P0 ;  /* 0x000000010000780c */ /* 0x000fda0000701670 */
[----:B--2---:R-:W-:Y:S05]  /*1300*/  @P0 BRA `(.L_x_20) ;  /* 0x0000000c00a80947 */ /* 0x004fea0003800000 */
[----:B------:R-:W-:-:S05]  /*1310*/  IMAD.WIDE.U32 R8, R0, 0x4, R8 ;  /* 0x0000000400087825 */ /* 0x000fca00078e0008 */
[----:B------:R-:W2:Y:S02]  /*1320*/  LDG.E R2, desc[UR4][R8.64] ;  /* 0x0000000408027981 */ /* 0x000ea4000c1e1900 */
[----:B--2---:R-:W-:-:S13]  /*1330*/  ISETP.GE.AND P0, PT, R2, 0x1, PT ;  /* 0x000000010200780c */ /* 0x004fda0003f06270 */
[----:B------:R-:W-:Y:S05]  /*1340*/  @!P0 BRA `(.L_x_20) ;  /* 0x0000000c00988947 */ /* 0x000fea0003800000 */
[----:B------:R-:W-:-:S07]  /*1350*/  MOV R2, RZ ;  /* 0x000000ff00027202 */ /* 0x000fce0000000f00 */
.L_x_31:
[----:B------:R-:W2:Y:S01]  /*1360*/  LDG.E R3, desc[UR4][R8.64+0x4] ;  /* 0x0000040408037981 */ /* 0x000ea2000c1e1900 */
[----:B------:R-:W-:Y:S01]  /*1370*/  BSSY.RECONVERGENT B0, `(.L_x_21) ;  /* 0x00000d4000007945 */ /* 0x000fe20003800200 */
[----:B------:R-:W-:Y:S02]  /*1380*/  CS2R R22, SRZ ;  /* 0x0000000000167805 */ /* 0x000fe4000001ff00 */
[----:B--2---:R-:W-:-:S13]  /*1390*/  ISETP.GE.AND P0, PT, R3, 0x1, PT ;  /* 0x000000010300780c */ /* 0x004fda0003f06270 */
[----:B------:R-:W-:Y:S05]  /*13a0*/  @!P0 BRA `(.L_x_22) ;  /* 0x0000000c00408947 */ /* 0x000fea0003800000 */
[----:B------:R0:W5:Y:S04]  /*13b0*/  LDG.E.64 R6, desc[UR4][R12.64+0x8] ;  /* 0x000008040c067981 */ /* 0x000168000c1e1b00 */
[----:B------:R0:W5:Y:S01]  /*13c0*/  LDG.E.64 R4, desc[UR4][R10.64+0x8] ;  /* 0x000008040a047981 */ /* 0x000162000c1e1b00 */
[----:B------:R-:W-:Y:S01]  /*13d0*/  ISETP.GE.U32.AND P0, PT, R3, 0x10, PT ;  /* 0x000000100300780c */ /* 0x000fe20003f06070 */
[----:B------:R-:W-:Y:S01]  /*13e0*/  BSSY.RECONVERGENT B2, `(.L_x_23) ;  /* 0x0000067000027945 */ /* 0x000fe20003800200 */
[----:B------:R-:W-:Y:S01]  /*13f0*/  HFMA2 R15, -RZ, RZ, 0, 0 ;  /* 0x00000000ff0f7431 */ /* 0x000fe200000001ff */
[----:B------:R-:W-:-:S10]  /*1400*/  CS2R R22, SRZ ;  /* 0x0000000000167805 */ /* 0x000fd4000001ff00 */
[----:B0-----:R-:W-:Y:S05]  /*1410*/  @!P0 BRA `(.L_x_24) ;  /* 0x00000004008c8947 */ /* 0x001fea0003800000 */
[----:B-----5:R-:W-:Y:S01]  /*1420*/  IADD3 R14, P1, PT, R4, 0x40, RZ ;  /* 0x00000040040e7810 */ /* 0x020fe20007f3e0ff */
[----:B------:R-:W-:Y:S01]  /*1430*/  BSSY.RECONVERGENT B3, `(.L_x_25) ;  /* 0x0000060000037945 */ /* 0x000fe20003800200 */
[----:B------:R-:W-:Y:S02]  /*1440*/  IADD3 R24, P0, PT, R6, 0x40, RZ ;  /* 0x0000004006187810 */ /* 0x000fe40007f1e0ff */
[----:B------:R-:W-:Y:S02]  /*1450*/  CS2R R22, SRZ ;  /* 0x0000000000167805 */ /* 0x000fe4000001ff00 */
[----:B------:R-:W-:Y:S01]  /*1460*/  LOP3.LUT R26, R3, 0x7ffffff0, RZ, 0xc0, !PT ;  /* 0x7ffffff0031a7812 */ /* 0x000fe200078ec0ff */
[----:B------:R-:W-:Y:S01]  /*1470*/  IMAD.X R15, RZ, RZ, R5, P1 ;  /* 0x000000ffff0f7224 */ /* 0x000fe200008e0605 */
[----:B------:R-:W-:Y:S02]  /*1480*/  IADD3.X R25, PT, PT, RZ, R7, RZ, P0, !PT ;  /* 0x00000007ff197210 */ /* 0x000fe400007fe4ff */
[----:B------:R-:W-:-:S07]  /*1490*/  IADD3 R27, PT, PT, -R26, RZ, RZ ;  /* 0x000000ff1a1b7210 */ /* 0x000fce0007ffe1ff */
.L_x_26:
[----:B------:R-:W2:Y:S01]  /*14a0*/  LDG.E.64 R28, desc[UR4][R14.64+-0x40] ;  /* 0xffffc0040e1c7981 */ /* 0x000ea2000c1e1b00 */
[----:B------:R-:W-:Y:S02]  /*14b0*/  MOV R16, R24 ;  /* 0x0000001800107202 */ /* 0x000fe40000000f00 */
[----:B------:R-:W-:Y:S01]  /*14c0*/  MOV R17, R25 ;  /* 0x0000001900117202 */ /* 0x000fe20000000f00 */
[----:B------:R-:W3:Y:S04]  /*14d0*/  LDG.E.64 R18, desc[UR4][R14.64+-0x38] ;  /* 0xffffc8040e127981 */ /* 0x000ee8000c1e1b00 */
[----:B------:R-:W4:Y:S01]  /*14e0*/  LDG.E.64 R20, desc[UR4][R16.64+-0x40] ;  /* 0xffffc00410147981 */ /* 0x000f22000c1e1b00 */
[----:B--2---:R-:W-:-:S05]  /*14f0*/  IMAD.WIDE.U32 R28, R2, 0x8, R28 ;  /* 0x00000008021c7825 */ /* 0x004fca00078e001c */
[----:B------:R3:W4:Y:S02]  /*1500*/  LDG.E.64 R24, desc[UR4][R28.64] ;  /* 0x000000041c187981 */ /* 0x000724000c1e1b00 */
[----:B---3--:R-:W-:Y:S02]  /*1510*/  IMAD.WIDE.U32 R28, R2, 0x8, R18 ;  /* 0x00000008021c7825 */ /* 0x008fe400078e0012 */
[----:B------:R-:W2:Y:S01]  /*1520*/  LDG.E.64 R18, desc[UR4][R14.64+-0x30] ;  /* 0xffffd0040e127981 */ /* 0x000ea2000c1e1b00 */
[----:B----4-:R-:W-:-:S03]  /*1530*/  DFMA R24, R20, R24, R22 ;  /* 0x000000181418722b */ /* 0x010fc60000000016 */
[----:B------:R-:W3:Y:S04]  /*1540*/  LDG.E.64 R22, desc[UR4][R28.64] ;  /* 0x000000041c167981 */ /* 0x000ee8000c1e1b00 */
[----:B------:R-:W3:Y:S01]  /*1550*/  LDG.E.64 R20, desc[UR4][R16.64+-0x38] ;  /* 0xffffc80410147981 */ /* 0x000ee2000c1e1b00 */
[----:B--2---:R-:W-:Y:S01]  /*1560*/  IMAD.WIDE.U32 R18, R2, 0x8, R18 ;  /* 0x0000000802127825 */ /* 0x004fe200078e0012 */
[----:B---3--:R-:W-:-:S04]  /*1570*/  DFMA R22, R20, R22, R24 ;  /* 0x000000161416722b */ /* 0x008fc80000000018 */
[----:B------:R-:W2:Y:S04]  /*1580*/  LDG.E.64 R24, desc[UR4][R18.64] ;  /* 0x0000000412187981 */ /* 0x000ea8000c1e1b00 */
[----:B------:R-:W2:Y:S04]  /*1590*/  LDG.E.64 R20, desc[UR4][R16.64+-0x30] ;  /* 0xffffd00410147981 */ /* 0x000ea8000c1e1b00 */
[----:B------:R-:W3:Y:S01]  /*15a0*/  LDG.E.64 R18, desc[UR4][R14.64+-0x28] ;  /* 0xffffd8040e127981 */ /* 0x000ee2000c1e1b00 */
[----:B--2---:R-:W-:-:S03]  /*15b0*/  DFMA R24, R20, R24, R22 ;  /* 0x000000181418722b */ /* 0x004fc60000000016 */
[----:B------:R-:W2:Y:S01]  /*15c0*/  LDG.E.64 R20, desc[UR4][R16.64+-0x28] ;  /* 0xffffd80410147981 */ /* 0x000ea2000c1e1b00 */
[----:B---3--:R-:W-:-:S03]  /*15d0*/  IMAD.WIDE.U32 R28, R2, 0x8, R18 ;  /* 0x00000008021c7825 */ /* 0x008fc600078e0012 */
[----:B------:R-:W3:Y:S04]  /*15e0*/  LDG.E.64 R18, desc[UR4][R14.64+-0x20] ;  /* 0xffffe0040e127981 */ /* 0x000ee8000c1e1b00 */
[----:B------:R3:W2:Y:S02]  /*15f0*/  LDG.E.64 R22, desc[UR4][R28.64] ;  /* 0x000000041c167981 */ /* 0x0006a4000c1e1b00 */
[----:B---3--:R-:W-:Y:S02]  /*1600*/  IMAD.WIDE.U32 R28, R2, 0x8, R18 ;  /* 0x00000008021c7825 */ /* 0x008fe400078e0012 */
[----:B------:R-:W3:Y:S01]  /*1610*/  LDG.E.64 R18, desc[UR4][R14.64+-0x18] ;  /* 0xffffe8040e127981 */ /* 0x000ee2000c1e1b00 */
[----:B--2---:R-:W-:-:S03]  /*1620*/  DFMA R22, R20, R22, R24 ;  /* 0x000000161416722b */ /* 0x004fc60000000018 */
[----:B------:R-:W2:Y:S04]  /*1630*/  LDG.E.64 R24, desc[UR4][R28.64] ;  /* 0x000000041c187981 */ /* 0x000ea8000c1e1b00 */
[----:B------:R-:W2:Y:S01]  /*1640*/  LDG.E.64 R20, desc[UR4][R16.64+-0x20] ;  /* 0xffffe00410147981 */ /* 0x000ea2000c1e1b00 */
[----:B---3--:R-:W-:Y:S01]  /*1650*/  IMAD.WIDE.U32 R18, R2, 0x8, R18 ;  /* 0x0000000802127825 */ /* 0x008fe200078e0012 */
[----:B--2---:R-:W-:-:S04]  /*1660*/  DFMA R24, R20, R24, R22 ;  /* 0x000000181418722b */ /* 0x004fc80000000016 */
        /* <DEDUP_REMOVED lines=27> */
[----:B------:R-:W2:Y:S02]  /*1820*/  LDG.E.64 R20, desc[UR4][R16.64+0x10] ;  /* 0x0000100410147981 */ /* 0x000ea4000c1e1b00 */
[----:B--2---:R-:W-:Y:S01]  /*1830*/  DFMA R24, R20, R24, R22 ;  /* 0x000000181418722b */ /* 0x004fe20000000016 */
[C---:B---3--:R-:W-:Y:S01]  /*1840*/  IMAD.WIDE.U32 R22, R2.reuse, 0x8, R18 ;  /* 0x0000000802167825 */ /* 0x048fe200078e0012 */
[----:B------:R-:W2:Y:S04]  /*1850*/  LDG.E.64 R20, desc[UR4][R16.64+0x18] ;  /* 0x0000180410147981 */ /* 0x000ea8000c1e1b00 */
[----:B------:R-:W3:Y:S04]  /*1860*/  LDG.E.64 R18, desc[UR4][R14.64+0x20] ;  /* 0x000020040e127981 */ /* 0x000ee8000c1e1b00 */
[----:B------:R-:W2:Y:S02]  /*1870*/  LDG.E.64 R22, desc[UR4][R22.64] ;  /* 0x0000000416167981 */ /* 0x000ea4000c1e1b00 */
[----:B--2---:R-:W-:Y:S01]  /*1880*/  DFMA R22, R20, R22, R24 ;  /* 0x000000161416722b */ /* 0x004fe20000000018 */
[C---:B---3--:R-:W-:Y:S01]  /*1890*/  IMAD.WIDE.U32 R24, R2.reuse, 0x8, R18 ;  /* 0x0000000802187825 */ /* 0x048fe200078e0012 */
[----:B------:R-:W2:Y:S04]  /*18a0*/  LDG.E.64 R20, desc[UR4][R16.64+0x20] ;  /* 0x0000200410147981 */ /* 0x000ea8000c1e1b00 */
[----:B------:R-:W3:Y:S04]  /*18b0*/  LDG.E.64 R18, desc[UR4][R14.64+0x28] ;  /* 0x000028040e127981 */ /* 0x000ee8000c1e1b00 */
[----:B------:R-:W2:Y:S01]  /*18c0*/  LDG.E.64 R24, desc[UR4][R24.64] ;  /* 0x0000000418187981 */ /* 0x000ea2000c1e1b00 */
[----:B---3--:R-:W-:Y:S01]  /*18d0*/  IMAD.WIDE.U32 R28, R2, 0x8, R18 ;  /* 0x00000008021c7825 */ /* 0x008fe200078e0012 */
[----:B--2---:R-:W-:-:S04]  /*18e0*/  DFMA R24, R20, R24, R22 ;  /* 0x000000181418722b */ /* 0x004fc80000000016 */
[----:B------:R-:W2:Y:S04]  /*18f0*/  LDG.E.64 R18, desc[UR4][R28.64] ;  /* 0x000000041c127981 */ /* 0x000ea8000c1e1b00 */
[----:B------:R-:W3:Y:S04]  /*1900*/  LDG.E.64 R20, desc[UR4][R14.64+0x30] ;  /* 0x000030040e147981 */ /* 0x000ee8000c1e1b00 */
[----:B------:R-:W2:Y:S01]  /*1910*/  LDG.E.64 R22, desc[UR4][R16.64+0x28] ;  /* 0x0000280410167981 */ /* 0x000ea2000c1e1b00 */
[----:B---3--:R-:W-:Y:S01]  /*1920*/  IMAD.WIDE.U32 R20, R2, 0x8, R20 ;  /* 0x0000000802147825 */ /* 0x008fe200078e0014 */
[----:B--2---:R-:W-:-:S05]  /*1930*/  DFMA R18, R22, R18, R24 ;  /* 0x000000121612722b */ /* 0x004fca0000000018 */
[----:B------:R-:W2:Y:S04]  /*1940*/  LDG.E.64 R20, desc[UR4][R20.64] ;  /* 0x0000000414147981 */ /* 0x000ea8000c1e1b00 */
[----:B------:R-:W2:Y:S04]  /*1950*/  LDG.E.64 R22, desc[UR4][R16.64+0x30] ;  /* 0x0000300410167981 */ /* 0x000ea8000c1e1b00 */
[----:B------:R-:W3:Y:S01]  /*1960*/  LDG.E.64 R24, desc[UR4][R14.64+0x38] ;  /* 0x000038040e187981 */ /* 0x000ee2000c1e1b00 */
[----:B------:R-:W-:Y:S01]  /*1970*/  VIADD R27, R27, 0x10 ;  /* 0x000000101b1b7836 */ /* 0x000fe20000000000 */
[----:B--2---:R-:W-:-:S02]  /*1980*/  DFMA R22, R22, R20, R18 ;  /* 0x000000141616722b */ /* 0x004fc40000000012 */
[----:B------:R-:W2:Y:S01]  /*1990*/  LDG.E.64 R20, desc[UR4][R16.64+0x38] ;  /* 0x0000380410147981 */ /* 0x000ea2000c1e1b00 */
[----:B---3--:R-:W-:-:S06]  /*19a0*/  IMAD.WIDE.U32 R18, R2, 0x8, R24 ;  /* 0x0000000802127825 */ /* 0x008fcc00078e0018 */
[----:B------:R-:W2:Y:S01]  /*19b0*/  LDG.E.64 R18, desc[UR4][R18.64] ;  /* 0x0000000412127981 */ /* 0x000ea2000c1e1b00 */
[----:B------:R-:W-:Y:S02]  /*19c0*/  ISETP.NE.AND P0, PT, R27, RZ, PT ;  /* 0x000000ff1b00720c */ /* 0x000fe40003f05270 */
[----:B------:R-:W-:Y:S02]  /*19d0*/  IADD3 R24, P1, PT, R16, 0x80, RZ ;  /* 0x0000008010187810 */ /* 0x000fe40007f3e0ff */
[----:B------:R-:W-:Y:S02]  /*19e0*/  IADD3 R14, P2, PT, R14, 0x80, RZ ;  /* 0x000000800e0e7810 */ /* 0x000fe40007f5e0ff */
[----:B------:R-:W-:Y:S02]  /*19f0*/  IADD3.X R25, PT, PT, RZ, R17, RZ, P1, !PT ;  /* 0x00000011ff197210 */ /* 0x000fe40000ffe4ff */
[----:B------:R-:W-:Y:S01]  /*1a00*/  IADD3.X R15, PT, PT, RZ, R15, RZ, P2, !PT ;  /* 0x0000000fff0f7210 */ /* 0x000fe200017fe4ff */
[----:B--2---:R-:W-:-:S04]  /*1a10*/  DFMA R22, R20, R18, R22 ;  /* 0x000000121416722b */ /* 0x004fc80000000016 */
[----:B------:R-:W-:Y:S07]  /*1a20*/  @P0 BRA `(.L_x_26) ;  /* 0xfffffff8009c0947 */ /* 0x000fee000383ffff */
[----:B------:R-:W-:Y:S05]  /*1a30*/  BSYNC.RECONVERGENT B3 ;  /* 0x0000000000037941 */ /* 0x000fea0003800200 */
.L_x_25:
[----:B------:R-:W-:-:S07]  /*1a40*/  MOV R15, R26 ;  /* 0x0000001a000f7202 */ /* 0x000fce0000000f00 */
.L_x_24:
[----:B------:R-:W-:Y:S05]  /*1a50*/  BSYNC.RECONVERGENT B2 ;  /* 0x0000000000027941 */ /* 0x000fea0003800200 */
.L_x_23:
[----:B------:R-:W-:-:S13]  /*1a60*/  LOP3.LUT P0, R14, R3, 0xf, RZ, 0xc0, !PT ;  /* 0x0000000f030e7812 */ /* 0x000fda000780c0ff */
[----:B------:R-:W-:Y:S05]  /*1a70*/  @!P0 BRA `(.L_x_22) ;  /* 0x00000004008c8947 */ /* 0x000fea0003800000 */
[----:B------:R-:W-:Y:S01]  /*1a80*/  ISETP.GE.U32.AND P0, PT, R14, 0x8, PT ;  /* 0x000000080e00780c */ /* 0x000fe20003f06070 */
[----:B------:R-:W-:-:S12]  /*1a90*/  BSSY.RECONVERGENT B2, `(.L_x_27) ;  /* 0x000002d000027945 */ /* 0x000fd80003800200 */
[----:B------:R-:W-:Y:S05]  /*1aa0*/  @!P0 BRA `(.L_x_28) ;  /* 0x0000000000ac8947 */ /* 0x000fea0003800000 */
[----:B-----5:R-:W-:-:S05]  /*1ab0*/  IMAD.WIDE.U32 R18, R15, 0x8, R4 ;  /* 0x000000080f127825 */ /* 0x020fca00078e0004 */
[----:B------:R-:W2:Y:S01]  /*1ac0*/  LDG.E.64 R20, desc[UR4][R18.64] ;  /* 0x0000000412147981 */ /* 0x000ea2000c1e1b00 */
[----:B------:R-:W-:-:S05]  /*1ad0*/  IMAD.WIDE.U32 R16, R15, 0x8, R6 ;  /* 0x000000080f107825 */ /* 0x000fca00078e0006 */
[----:B------:R-:W3:Y:S01]  /*1ae0*/  LDG.E.64 R24, desc[UR4][R16.64] ;  /* 0x0000000410187981 */ /* 0x000ee2000c1e1b00 */
[----:B--2---:R-:W-:-:S03]  /*1af0*/  IMAD.WIDE.U32 R28, R2, 0x8, R20 ;  /* 0x00000008021c7825 */ /* 0x004fc600078e0014 */
[----:B------:R-:W2:Y:S04]  /*1b00*/  LDG.E.64 R20, desc[UR4][R18.64+0x8] ;  /* 0x0000080412147981 */ /* 0x000ea8000c1e1b00 */
[----:B------:R2:W3:Y:S02]  /*1b10*/  LDG.E.64 R26, desc[UR4][R28.64] ;  /* 0x000000041c1a7981 */ /* 0x0004e4000c1e1b00 */
[----:B--2---:R-:W-:Y:S02]  /*1b20*/  IMAD.WIDE.U32 R28, R2, 0x8, R20 ;  /* 0x00000008021c7825 */ /* 0x004fe400078e0014 */
[----:B------:R-:W2:Y:S01]  /*1b30*/  LDG.E.64 R20, desc[UR4][R18.64+0x10] ;  /* 0x0000100412147981 */ /* 0x000ea2000c1e1b00 */
[----:B---3--:R-:W-:-:S03]  /*1b40*/  DFMA R26, R24, R26, R22 ;  /* 0x0000001a181a722b */ /* 0x008fc60000000016 */
        /* <DEDUP_REMOVED lines=11> */
[----:B------:R-:W2:Y:S04]  /*1c00*/  LDG.E.64 R22, desc[UR4][R28.64] ;  /* 0x000000041c167981 */ /* 0x000ea8000c1e1b00 */
[----:B------:R-:W4:Y:S01]  /*1c10*/  LDG.E.64 R28, desc[UR4][R18.64+0x38] ;  /* 0x00003804121c7981 */ /* 0x000f22000c1e1b00 */
[----:B--2---:R-:W-:Y:S01]  /*1c20*/  DFMA R24, R24, R22, R26 ;  /* 0x000000161818722b */ /* 0x004fe2000000001a */
[----:B---3--:R-:W-:-:S02]  /*1c30*/  IMAD.WIDE.U32 R22, R2, 0x8, R20 ;  /* 0x0000000802167825 */ /* 0x008fc400078e0014 */
[----:B------:R-:W2:Y:S04]  /*1c40*/  LDG.E.64 R26, desc[UR4][R16.64+0x20] ;  /* 0x00002004101a7981 */ /* 0x000ea8000c1e1b00 */
[----:B------:R-:W3:Y:S04]  /*1c50*/  LDG.E.64 R20, desc[UR4][R18.64+0x28] ;  /* 0x0000280412147981 */ /* 0x000ee8000c1e1b00 */
[----:B------:R-:W2:Y:S02]  /*1c60*/  LDG.E.64 R22, desc[UR4][R22.64] ;  /* 0x0000000416167981 */ /* 0x000ea4000c1e1b00 */
[----:B--2---:R-:W-:Y:S01]  /*1c70*/  DFMA R26, R26, R22, R24 ;  /* 0x000000161a1a722b */ /* 0x004fe20000000018 */
[C---:B---3--:R-:W-:Y:S01]  /*1c80*/  IMAD.WIDE.U32 R22, R2.reuse, 0x8, R20 ;  /* 0x0000000802167825 */ /* 0x048fe200078e0014 */
[----:B------:R-:W2:Y:S04]  /*1c90*/  LDG.E.64 R24, desc[UR4][R18.64+0x30] ;  /* 0x0000300412187981 */ /* 0x000ea8000c1e1b00 */
[----:B------:R-:W3:Y:S04]  /*1ca0*/  LDG.E.64 R20, desc[UR4][R16.64+0x28] ;  /* 0x0000280410147981 */ /* 0x000ee8000c1e1b00 */
[----:B------:R-:W3:Y:S01]  /*1cb0*/  LDG.E.64 R22, desc[UR4][R22.64] ;  /* 0x0000000416167981 */ /* 0x000ee2000c1e1b00 */
[----:B----4-:R-:W-:-:S06]  /*1cc0*/  IMAD.WIDE.U32 R28, R2, 0x8, R28 ;  /* 0x00000008021c7825 */ /* 0x010fcc00078e001c */
[----:B------:R-:W4:Y:S01]  /*1cd0*/  LDG.E.64 R28, desc[UR4][R28.64] ;  /* 0x000000041c1c7981 */ /* 0x000f22000c1e1b00 */
[----:B--2---:R-:W-:-:S06]  /*1ce0*/  IMAD.WIDE.U32 R24, R2, 0x8, R24 ;  /* 0x0000000802187825 */ /* 0x004fcc00078e0018 */
[----:B------:R-:W2:Y:S01]  /*1cf0*/  LDG.E.64 R24, desc[UR4][R24.64] ;  /* 0x0000000418187981 */ /* 0x000ea2000c1e1b00 */
[----:B---3--:R-:W-:-:S03]  /*1d00*/  DFMA R20, R20, R22, R26 ;  /* 0x000000161414722b */ /* 0x008fc6000000001a */
[----:B------:R-:W2:Y:S04]  /*1d10*/  LDG.E.64 R22, desc[UR4][R16.64+0x30] ;  /* 0x0000300410167981 */ /* 0x000ea8000c1e1b00 */
[----:B------:R-:W4:Y:S01]  /*1d20*/  LDG.E.64 R26, desc[UR4][R16.64+0x38] ;  /* 0x00003804101a7981 */ /* 0x000f22000c1e1b00 */
[----:B------:R-:W-:Y:S01]  /*1d30*/  VIADD R15, R15, 0x8 ;  /* 0x000000080f0f7836 */ /* 0x000fe20000000000 */
[----:B--2---:R-:W-:-:S08]  /*1d40*/  DFMA R20, R22, R24, R20 ;  /* 0x000000181614722b */ /* 0x004fd00000000014 */
[----:B----4-:R-:W-:-:S11]  /*1d50*/  DFMA R22, R26, R28, R20 ;  /* 0x0000001c1a16722b */ /* 0x010fd60000000014 */
.L_x_28:
[----:B------:R-:W-:Y:S05]  /*1d60*/  BSYNC.RECONVERGENT B2 ;  /* 0x0000000000027941 */ /* 0x000fea0003800200 */
.L_x_27:
[----:B------:R-:W-:-:S13]  /*1d70*/  LOP3.LUT P0, R14, R3, 0x7, RZ, 0xc0, !PT ;  /* 0x00000007030e7812 */ /* 0x000fda000780c0ff */
[----:B------:R-:W-:Y:S05]  /*1d80*/  @!P0 BRA `(.L_x_22) ;  /* 0x0000000000c88947 */ /* 0x000fea0003800000 */
[----:B------:R-:W-:Y:S01]  /*1d90*/  ISETP.GE.U32.AND P0, PT, R14, 0x4, PT ;  /* 0x000000040e00780c */ /* 0x000fe20003f06070 */
[----:B------:R-:W-:Y:S01]  /*1da0*/  BSSY.RECONVERGENT B2, `(.L_x_29) ;  /* 0x000001b000027945 */ /* 0x000fe20003800200 */
[----:B------:R-:W-:-:S04]  /*1db0*/  LOP3.LUT R3, R3, 0x3, RZ, 0xc0, !PT ;  /* 0x0000000303037812 */ /* 0x000fc800078ec0ff */
[----:B------:R-:W-:-:S07]  /*1dc0*/  ISETP.NE.AND P1, PT, R3, RZ, PT ;  /* 0x000000ff0300720c */ /* 0x000fce0003f25270 */
[----:B------:R-:W-:Y:S06]  /*1dd0*/  @!P0 BRA `(.L_x_30) ;  /* 0x00000000005c8947 */ /* 0x000fec0003800000 */
[----:B-----5:R-:W-:-:S05]  /*1de0*/  IMAD.WIDE.U32 R18, R15, 0x8, R4 ;  /* 0x000000080f127825 */ /* 0x020fca00078e0004 */
[----:B------:R-:W2:Y:S01]  /*1df0*/  LDG.E.64 R20, desc[UR4][R18.64] ;  /* 0x0000000412147981 */ /* 0x000ea2000c1e1b00 */
[----:B------:R-:W-:-:S03]  /*1e00*/  IMAD.WIDE.U32 R16, R15, 0x8, R6 ;  /* 0x000000080f107825 */ /* 0x000fc600078e0006 */
[----:B------:R-:W3:Y:S04]  /*1e10*/  LDG.E.64 R28, desc[UR4][R18.64+0x18] ;  /* 0x00001804121c7981 */ /* 0x000ee8000c1e1b00 */
[----:B------:R-:W4:Y:S01]  /*1e20*/  LDG.E.64 R26, desc[UR4][R16.64] ;  /* 0x00000004101a7981 */ /* 0x000f22000c1e1b00 */
[----:B--2---:R-:W-:-:S03]  /*1e30*/  IMAD.WIDE.U32 R24, R2, 0x8, R20 ;  /* 0x0000000802187825 */ /* 0x004fc600078e0014 */
[----:B------:R-:W2:Y:S04]  /*1e40*/  LDG.E.64 R20, desc[UR4][R18.64+0x8] ;  /* 0x0000080412147981 */ /* 0x000ea8000c1e1b00 */
[----:B------:R-:W4:Y:S02]  /*1e50*/  LDG.E.64 R24, desc[UR4][R24.64] ;  /* 0x0000000418187981 */ /* 0x000f24000c1e1b00 */
[----:B----4-:R-:W-:Y:S01]  /*1e60*/  DFMA R22, R26, R24, R22 ;  /* 0x000000181a16722b */ /* 0x010fe20000000016 */
[C---:B--2---:R-:W-:Y:S01]  /*1e70*/  IMAD.WIDE.U32 R24, R2.reuse, 0x8, R20 ;  /* 0x0000000802187825 */ /* 0x044fe200078e0014 */
[----:B------:R-:W2:Y:S04]  /*1e80*/  LDG.E.64 R26, desc[UR4][R18.64+0x10] ;  /* 0x00001004121a7981 */ /* 0x000ea8000c1e1b00 */
[----:B------:R-:W4:Y:S04]  /*1e90*/  LDG.E.64 R20, desc[UR4][R16.64+0x8] ;  /* 0x0000080410147981 */ /* 0x000f28000c1e1b00 */
[----:B------:R-:W4:Y:S01]  /*1ea0*/  LDG.E.64 R24, desc[UR4][R24.64] ;  /* 0x0000000418187981 */ /* 0x000f22000c1e1b00 */
[----:B---3--:R-:W-:-:S06]  /*1eb0*/  IMAD.WIDE.U32 R28, R2, 0x8, R28 ;  /* 0x00000008021c7825 */ /* 0x008fcc00078e001c */
[----:B------:R-:W3:Y:S01]  /*1ec0*/  LDG.E.64 R28, desc[UR4][R28.64] ;  /* 0x000000041c1c7981 */ /* 0x000ee2000c1e1b00 */
[----:B--2---:R-:W-:Y:S01]  /*1ed0*/  IMAD.WIDE.U32 R26, R2, 0x8, R26 ;  /* 0x00000008021a7825 */ /* 0x004fe200078e001a */
[----:B----4-:R-:W-:Y:S02]  /*1ee0*/  DFMA R20, R20, R24, R22 ;  /* 0x000000181414722b */ /* 0x010fe40000000016 */
[----:B------:R-:W2:Y:S04]  /*1ef0*/  LDG.E.64 R22, desc[UR4][R16.64+0x10] ;  /* 0x0000100410167981 */ /* 0x000ea8000c1e1b00 */
[----:B------:R-:W2:Y:S04]  /*1f00*/  LDG.E.64 R24, desc[UR4][R26.64] ;  /* 0x000000041a187981 */ /* 0x000ea8000c1e1b00 */
[----:B------:R-:W3:Y:S01]  /*1f10*/  LDG.E.64 R26, desc[UR4][R16.64+0x18] ;  /* 0x00001804101a7981 */ /* 0x000ee2000c1e1b00 */
[----:B------:R-:W-:Y:S01]  /*1f20*/  IADD3 R15, PT, PT, R15, 0x4, RZ ;  /* 0x000000040f0f7810 */ /* 0x000fe20007ffe0ff */
[----:B--2---:R-:W-:-:S08]  /*1f30*/  DFMA R22, R22, R24, R20 ;  /* 0x000000181616722b */ /* 0x004fd00000000014 */
[----:B---3--:R-:W-:-:S11]  /*1f40*/  DFMA R22, R26, R28, R22 ;  /* 0x0000001c1a16722b */ /* 0x008fd60000000016 */
.L_x_30:
[----:B------:R-:W-:Y:S05]  /*1f50*/  BSYNC.RECONVERGENT B2 ;  /* 0x0000000000027941 */ /* 0x000fea0003800200 */
.L_x_29:
[----:B------:R-:W-:Y:S05]  /*1f60*/  @!P1 BRA `(.L_x_22) ;  /* 0x0000000000509947 */ /* 0x000fea0003800000 */
[----:B-----5:R-:W-:-:S05]  /*1f70*/  IMAD.WIDE.U32 R4, R15, 0x8, R4 ;  /* 0x000000080f047825 */ /* 0x020fca00078e0004 */
[----:B------:R-:W2:Y:S01]  /*1f80*/  LDG.E.64 R16, desc[UR4][R4.64] ;  /* 0x0000000404107981 */ /* 0x000ea2000c1e1b00 */
[----:B------:R-:W-:-:S05]  /*1f90*/  IMAD.WIDE.U32 R6, R15, 0x8, R6 ;  /* 0x000000080f067825 */ /* 0x000fca00078e0006 */
[----:B------:R-:W3:Y:S01]  /*1fa0*/  LDG.E.64 R14, desc[UR4][R6.64] ;  /* 0x00000004060e7981 */ /* 0x000ee2000c1e1b00 */
[----:B------:R-:W-:Y:S01]  /*1fb0*/  ISETP.NE.AND P0, PT, R3, 0x1, PT ;  /* 0x000000010300780c */ /* 0x000fe20003f05270 */
[----:B--2---:R-:W-:-:S06]  /*1fc0*/  IMAD.WIDE.U32 R16, R2, 0x8, R16 ;  /* 0x0000000802107825 */ /* 0x004fcc00078e0010 */
[----:B------:R-:W3:Y:S02]  /*1fd0*/  LDG.E.64 R16, desc[UR4][R16.64] ;  /* 0x0000000410107981 */ /* 0x000ee4000c1e1b00 */
[----:B---3--:R-:W-:-:S04]  /*1fe0*/  DFMA R22, R14, R16, R22 ;  /* 0x000000100e16722b */ /* 0x008fc80000000016 */
[----:B------:R-:W-:Y:S07]  /*1ff0*/  @!P0 BRA `(.L_x_22) ;  /* 0x00000000002c8947 */ /* 0x000fee0003800000 */
[----:B------:R-:W-:Y:S01]  /*2000*/  ISETP.NE.AND P0, PT, R3, 0x2, PT ;  /* 0x000000020300780c */ /* 0x000fe20003f05270 */
[----:B------:R-:W2:-:S12]  /*2010*/  LDG.E.64 R14, desc[UR4][R4.64+0x8] ;  /* 0x00000804040e7981 */ /* 0x000e98000c1e1b00 */
[----:B------:R-:W3:Y:S01]  /*2020*/  @P0 LDG.E.64 R18, desc[UR4][R4.64+0x10] ;  /* 0x0000100404120981 */ /* 0x000ee2000c1e1b00 */
[----:B--2---:R-:W-:-:S03]  /*2030*/  IMAD.WIDE.U32 R16, R2, 0x8, R14 ;  /* 0x0000000802107825 */ /* 0x004fc600078e000e */
[----:B------:R-:W2:Y:S04]  /*2040*/  LDG.E.64 R14, desc[UR4][R6.64+0x8] ;  /* 0x00000804060e7981 */ /* 0x000ea8000c1e1b00 */
[----:B------:R-:W2:Y:S01]  /*2050*/  LDG.E.64 R16, desc[UR4][R16.64] ;  /* 0x0000000410107981 */ /* 0x000ea2000c1e1b00 */
[----:B---3--:R-:W-:-:S03]  /*2060*/  @P0 IMAD.WIDE.U32 R20, R2, 0x8, R18 ;  /* 0x0000000802140825 */ /* 0x008fc600078e0012 */
[----:B------:R-:W3:Y:S04]  /*2070*/  @P0 LDG.E.64 R18, desc[UR4][R6.64+0x10] ;  /* 0x0000100406120981 */ /* 0x000ee8000c1e1b00 */
[----:B------:R-:W3:Y:S01]  /*2080*/  @P0 LDG.E.64 R20, desc[UR4][R20.64] ;  /* 0x0000000414140981 */ /* 0x000ee2000c1e1b00 */
[----:B--2---:R-:W-:-:S08]  /*2090*/  DFMA R22, R14, R16, R22 ;  /* 0x000000100e16722b */ /* 0x004fd00000000016 */
[----:B---3--:R-:W-:-:S11]  /*20a0*/  @P0 DFMA R22, R18, R20, R22 ;  /* 0x000000141216022b */ /* 0x008fd60000000016 */
.L_x_22:
[----:B------:R-:W-:Y:S05]  /*20b0*/  BSYNC.RECONVERGENT B0 ;  /* 0x0000000000007941 */ /* 0x000fea0003800200 */
.L_x_21:
[----:B-----5:R-:W0:Y:S01]  /*20c0*/  LDC.64 R4, c[0x0][0x390] ;  /* 0x0000e400ff047b82 */ /* 0x020e220000000a00 */
[----:B------:R-:W2:Y:S01]  /*20d0*/  LDG.E.64 R16, desc[UR4][R12.64] ;  /* 0x000000040c107981 */ /* 0x000ea2000c1e1b00 */
[----:B0-----:R-:W-:-:S06]  /*20e0*/  IMAD.WIDE.U32 R4, R0, 0x8, R4 ;  /* 0x0000000800047825 */ /* 0x001fcc00078e0004 */
[----:B------:R-:W3:Y:S02]  /*20f0*/  LDG.E.64 R4, desc[UR4][R4.64] ;  /* 0x0000000404047981 */ /* 0x000ee4000c1e1b00 */
[----:B---3--:R-:W-:-:S06]  /*2100*/  IMAD.WIDE.U32 R6, R2, 0x8, R4 ;  /* 0x0000000802067825 */ /* 0x008fcc00078e0004 */
[----:B------:R-:W3:Y:S01]  /*2110*/  LDG.E.64 R6, desc[UR4][R6.64] ;  /* 0x0000000406067981 */ /* 0x000ee2000c1e1b00 */
[----:B--2---:R-:W-:Y:S01]  /*2120*/  IMAD.WIDE.U32 R16, R2, 0x8, R16 ;  /* 0x0000000802107825 */ /* 0x004fe200078e0010 */
[----:B---3--:R-:W-:-:S08]  /*2130*/  DADD R14, -R6, 1 ;  /* 0x3ff00000060e7429 */ /* 0x008fd00000000100 */
[----:B------:R-:W-:-:S08]  /*2140*/  DMUL R14, R6, R14 ;  /* 0x0000000e060e7228 */ /* 0x000fd00000000000 */
[----:B------:R-:W-:-:S07]  /*2150*/  DMUL R14, R14, R22 ;  /* 0x000000160e0e7228 */ /* 0x000fce0000000000 */
[----:B------:R0:W-:Y:S04]  /*2160*/  STG.E.64 desc[UR4][R16.64], R14 ;  /* 0x0000000e10007986 */ /* 0x0001e8000c101b04 */
[----:B------:R-:W2:Y:S01]  /*2170*/  LDG.E R3, desc[UR4][R8.64] ;  /* 0x0000000408037981 */ /* 0x000ea2000c1e1900 */
[----:B------:R-:W-:-:S04]  /*2180*/  IADD3 R2, PT, PT, R2, 0x1, RZ ;  /* 0x0000000102027810 */ /* 0x000fc80007ffe0ff */
[----:B--2---:R-:W-:-:S13]  /*2190*/  ISETP.GE.AND P0, PT, R2, R3, PT ;  /* 0x000000030200720c */ /* 0x004fda0003f06270 */
[----:B0-----:R-:W-:Y:S05]  /*21a0*/  @!P0 BRA `(.L_x_31) ;  /* 0xfffffff0006c8947 */ /* 0x001fea000383ffff */
.L_x_20:
[----:B------:R-:W-:Y:S05]  /*21b0*/  BSYNC.RECONVERGENT B1 ;  /* 0x0000000000017941 */ /* 0x000fea0003800200 */
.L_x_19:
[----:B------:R-:W0:Y:S08]  /*21c0*/  LDC.64 R4, c[0x0][0x3a8] ;  /* 0x0000ea00ff047b82 */ /* 0x000e300000000a00 */
[----:B------:R-:W-:Y:S08]  /*21d0*/  BAR.SYNC.DEFER_BLOCKING 0x0 ;  /* 0x0000000000007b1d */ /* 0x000ff00000010000 */
[----:B------:R-:W1:Y:S01]  /*21e0*/  LDC.64 R6, c[0x0][0x3b0] ;  /* 0x0000ec00ff067b82 */ /* 0x000e620000000a00 */
[----:B0-----:R-:W2:Y:S01]  /*21f0*/  LDG.E R5, desc[UR4][R4.64] ;  /* 0x0000000404057981 */ /* 0x001ea2000c1e1900 */
[C---:B------:R-:W-:Y:S01]  /*2200*/  IADD3 R9, PT, PT, R0.reuse, -0x1, RZ ;  /* 0xffffffff00097810 */ /* 0x040fe20007ffe0ff */
[----:B------:R-:W-:Y:S04]  /*2210*/  BSSY.RECONVERGENT B0, `(.L_x_32) ;  /* 0x0000039000007945 */ /* 0x000fe80003800200 */
[----:B-1----:R-:W-:Y:S01]  /*2220*/  IMAD.WIDE.U32 R2, R9, 0x4, R6 ;  /* 0x0000000409027825 */ /* 0x002fe200078e0006 */
[----:B--2---:R-:W-:-:S04]  /*2230*/  ISETP.GE.AND P0, PT, R0, R5, PT ;  /* 0x000000050000720c */ /* 0x004fc80003f06270 */
[----:B------:R-:W-:-:S13]  /*2240*/  ISETP.LT.OR P0, PT, R0, 0x1, P0 ;  /* 0x000000010000780c */ /* 0x000fda0000701670 */
[----:B------:R-:W-:Y:S05]  /*2250*/  @P0 BRA `(.L_x_33) ;  /* 0x0000000000d00947 */ /* 0x000fea0003800000 */
[----:B------:R-:W-:-:S05]  /*2260*/  IMAD.WIDE.U32 R4, R0, 0x4, R6 ;  /* 0x0000000400047825 */ /* 0x000fca00078e0006 */
[----:B------:R-:W2:Y:S02]  /*2270*/  LDG.E R6, desc[UR4][R4.64] ;  /* 0x0000000404067981 */ /* 0x000ea4000c1e1900 */
[----:B--2---:R-:W-:-:S13]  /*2280*/  ISETP.GE.AND P0, PT, R6, 0x1, PT ;  /* 0x000000010600780c */ /* 0x004fda0003f06270 */
[----:B------:R-:W-:Y:S05]  /*2290*/  @!P0 BRA `(.L_x_33) ;  /* 0x0000000000c08947 */ /* 0x000fea0003800000 */
[----:B------:R-:W0:Y:S01]  /*22a0*/  LDC.64 R6, c[0x0][0x3c8] ;  /* 0x0000f200ff067b82 */ /* 0x000e220000000a00 */
[----:B------:R-:W-:Y:S02]  /*22b0*/  IMAD.MOV.U32 R8, RZ, RZ, RZ ;  /* 0x000000ffff087224 */ /* 0x000fe400078e00ff */
[----:B0-----:R-:W-:-:S07]  /*22c0*/  IMAD.WIDE.U32 R6, R0, 0x8, R6 ;  /* 0x0000000800067825 */ /* 0x001fce00078e0006 */
.L_x_38:
[----:B------:R-:W2:Y:S01]  /*22d0*/  LDG.E R14, desc[UR4][R2.64] ;  /* 0x00000004020e7981 */ /* 0x000ea2000c1e1900 */
[----:B------:R-:W-:Y:S01]  /*22e0*/  BSSY.RECONVERGENT B1, `(.L_x_34) ;  /* 0x0000019000017945 */ /* 0x000fe20003800200 */
[----:B--2---:R-:W-:-:S13]  /*22f0*/  ISETP.GE.AND P0, PT, R14, 0x1, PT ;  /* 0x000000010e00780c */ /* 0x004fda0003f06270 */
[----:B------:R-:W-:Y:S05]  /*2300*/  @!P0 BRA `(.L_x_35) ;  /* 0x0000000000588947 */ /* 0x000fea0003800000 */
[----:B------:R-:W0:Y:S01]  /*2310*/  LDC.64 R14, c[0x0][0x3c0] ;  /* 0x0000f000ff0e7b82 */ /* 0x000e220000000a00 */
[----:B------:R-:W-:Y:S01]  /*2320*/  HFMA2 R16, -RZ, RZ, 0, 0 ;  /* 0x00000000ff107431 */ /* 0x000fe200000001ff */
[----:B------:R-:W-:Y:S06]  /*2330*/  BSSY.RECONVERGENT B2, `(.L_x_36) ;  /* 0x0000012000027945 */ /* 0x000fec0003800200 */
.L_x_37:
[----:B------:R-:W2:Y:S04]  /*2340*/  LDG.E.64 R18, desc[UR4][R6.64] ;  /* 0x0000000406127981 */ /* 0x000ea8000c1e1b00 */
[----:B------:R-:W3:Y:S01]  /*2350*/  LDG.E.64 R20, desc[UR4][R10.64] ;  /* 0x000000040a147981 */ /* 0x000ee2000c1e1b00 */
[----:B--2---:R-:W-:-:S04]  /*2360*/  IMAD.WIDE.U32 R22, R8, 0x8, R18 ;  /* 0x0000000808167825 */ /* 0x004fc800078e0012 */
[----:B---3--:R-:W-:Y:S02]  /*2370*/  IMAD.WIDE.U32 R26, R8, 0x8, R20 ;  /* 0x00000008081a7825 */ /* 0x008fe400078e0014 */
[----:B------:R-:W2:Y:S04]  /*2380*/  LDG.E.64 R22, desc[UR4][R22.64] ;  /* 0x0000000416167981 */ /* 0x000ea8000c1e1b00 */
[----:B------:R-:W3:Y:S04]  /*2390*/  LDG.E.64 R18, desc[UR4][R26.64] ;  /* 0x000000041a127981 */ /* 0x000ee8000c1e1b00 */
[----:B0-----:R-:W4:Y:S01]  /*23a0*/  LDG.E.64 R20, desc[UR4][R14.64] ;  /* 0x000000040e147981 */ /* 0x001f22000c1e1b00 */
[----:B--2---:R-:W-:-:S04]  /*23b0*/  IMAD.WIDE.U32 R24, R16, 0x8, R22 ;  /* 0x0000000810187825 */ /* 0x004fc800078e0016 */
[----:B---3--:R-:W-:Y:S02]  /*23c0*/  IMAD.WIDE.U32 R18, R16, 0x8, R18 ;  /* 0x0000000810127825 */ /* 0x008fe400078e0012 */
[----:B------:R-:W4:Y:S04]  /*23d0*/  LDG.E.64 R24, desc[UR4][R24.64] ;  /* 0x0000000418187981 */ /* 0x000f28000c1e1b00 */
[----:B------:R-:W4:Y:S02]  /*23e0*/  LDG.E.64 R28, desc[UR4][R18.64] ;  /* 0x00000004121c7981 */ /* 0x000f24000c1e1b00 */
[----:B----4-:R-:W-:-:S07]  /*23f0*/  DFMA R20, R20, R24, R28 ;  /* 0x000000181414722b */ /* 0x010fce000000001c */
[----:B------:R1:W-:Y:S04]  /*2400*/  STG.E.64 desc[UR4][R18.64], R20 ;  /* 0x0000001412007986 */ /* 0x0003e8000c101b04 */
[----:B------:R-:W2:Y:S01]  /*2410*/  LDG.E R17, desc[UR4][R2.64] ;  /* 0x0000000402117981 */ /* 0x000ea2000c1e1900 */
[----:B------:R-:W-:-:S04]  /*2420*/  IADD3 R16, PT, PT, R16, 0x1, RZ ;  /* 0x0000000110107810 */ /* 0x000fc80007ffe0ff */
[----:B--2---:R-:W-:-:S13]  /*2430*/  ISETP.GE.AND P0, PT, R16, R17, PT ;  /* 0x000000111000720c */ /* 0x004fda0003f06270 */
[----:B-1----:R-:W-:Y:S05]  /*2440*/  @!P0 BRA `(.L_x_37) ;  /* 0xfffffffc00bc8947 */ /* 0x002fea000383ffff */
[----:B------:R-:W-:Y:S05]  /*2450*/  BSYNC.RECONVERGENT B2 ;  /* 0x0000000000027941 */ /* 0x000fea0003800200 */
.L_x_36:
[----:B------:R-:W-:-:S07]  /*2460*/  MOV R14, R17 ;  /* 0x00000011000e7202 */ /* 0x000fce0000000f00 */
.L_x_35:
[----:B------:R-:W-:Y:S05]  /*2470*/  BSYNC.RECONVERGENT B1 ;  /* 0x0000000000017941 */ /* 0x000fea0003800200 */
.L_x_34:
[----:B------:R-:W2:Y:S04]  /*2480*/  LDG.E.64 R16, desc[UR4][R6.64] ;  /* 0x0000000406107981 */ /* 0x000ea8000c1e1b00 */
[----:B------:R-:W3:Y:S01]  /*2490*/  LDG.E.64 R20, desc[UR4][R10.64] ;  /* 0x000000040a147981 */ /* 0x000ee2000c1e1b00 */
[----:B------:R-:W0:Y:S01]  /*24a0*/  LDC.64 R26, c[0x0][0x3c0] ;  /* 0x0000f000ff1a7b82 */ /* 0x000e220000000a00 */
[C---:B--2---:R-:W-:Y:S02]  /*24b0*/  IMAD.WIDE.U32 R18, R8.reuse, 0x8, R16 ;  /* 0x0000000808127825 */ /* 0x044fe400078e0010 */
[----:B0-----:R-:W2:Y:S02]  /*24c0*/  LDG.E.64 R16, desc[UR4][R26.64] ;  /* 0x000000041a107981 */ /* 0x001ea4000c1e1b00 */
[----:B---3--:R-:W-:-:S02]  /*24d0*/  IMAD.WIDE.U32 R22, R8, 0x8, R20 ;  /* 0x0000000808167825 */ /* 0x008fc400078e0014 */
[----:B------:R-:W3:Y:S04]  /*24e0*/  LDG.E.64 R18, desc[UR4][R18.64] ;  /* 0x0000000412127981 */ /* 0x000ee8000c1e1b00 */
[----:B------:R-:W4:Y:S01]  /*24f0*/  LDG.E.64 R22, desc[UR4][R22.64] ;  /* 0x0000000416167981 */ /* 0x000f22000c1e1b00 */
[----:B---3--:R-:W-:-:S04]  /*2500*/  IMAD.WIDE R20, R14, 0x8, R18 ;  /* 0x000000080e147825 */ /* 0x008fc800078e0212 */
[----:B----4-:R-:W-:Y:S02]  /*2510*/  IMAD.WIDE R14, R14, 0x8, R22 ;  /* 0x000000080e0e7825 */ /* 0x010fe400078e0216 */
[----:B------:R-:W2:Y:S04]  /*2520*/  LDG.E.64 R20, desc[UR4][R20.64] ;  /* 0x0000000414147981 */ /* 0x000ea8000c1e1b00 */
[----:B------:R-:W2:Y:S02]  /*2530*/  LDG.E.64 R24, desc[UR4][R14.64] ;  /* 0x000000040e187981 */ /* 0x000ea4000c1e1b00 */
[----:B--2---:R-:W-:-:S07]  /*2540*/  DFMA R16, R16, R20, R24 ;  /* 0x000000141010722b */ /* 0x004fce0000000018 */
[----:B------:R0:W-:Y:S04]  /*2550*/  STG.E.64 desc[UR4][R14.64], R16 ;  /* 0x000000100e007986 */ /* 0x0001e8000c101b04 */
[----:B------:R-:W2:Y:S01]  /*2560*/  LDG.E R25, desc[UR4][R4.64] ;  /* 0x0000000404197981 */ /* 0x000ea2000c1e1900 */
[----:B------:R-:W-:-:S05]  /*2570*/  VIADD R8, R8, 0x1 ;  /* 0x0000000108087836 */ /* 0x000fca0000000000 */
[----:B--2---:R-:W-:-:S13]  /*2580*/  ISETP.GE.AND P0, PT, R8, R25, PT ;  /* 0x000000190800720c */ /* 0x004fda0003f06270 */
[----:B0-----:R-:W-:Y:S05]  /*2590*/  @!P0 BRA `(.L_x_38) ;  /* 0xfffffffc004c8947 */ /* 0x001fea000383ffff */
.L_x_33:
[----:B------:R-:W-:Y:S05]  /*25a0*/  BSYNC.RECONVERGENT B0 ;  /* 0x0000000000007941 */ /* 0x000fea0003800200 */
.L_x_32:
[----:B------:R-:W0:Y:S08]  /*25b0*/  LDC.64 R4, c[0x0][0x3a8] ;  /* 0x0000ea00ff047b82 */ /* 0x000e300000000a00 */
[----:B------:R-:W-:Y:S06]  /*25c0*/  BAR.SYNC.DEFER_BLOCKING 0x0 ;  /* 0x0000000000007b1d */ /* 0x000fec0000010000 */
[----:B0-----:R-:W2:Y:S02]  /*25d0*/  LDG.E R5, desc[UR4][R4.64] ;  /* 0x0000000404057981 */ /* 0x001ea4000c1e1900 */
[----:B--2---:R-:W-:-:S04]  /*25e0*/  ISETP.GE.AND P0, PT, R0, R5, PT ;  /* 0x000000050000720c */ /* 0x004fc80003f06270 */
[----:B------:R-:W-:-:S13]  /*25f0*/  ISETP.LT.OR P0, PT, R0, 0x1, P0 ;  /* 0x000000010000780c */ /* 0x000fda0000701670 */
[----:B------:R-:W-:Y:S05]  /*2600*/  @P0 EXIT ;  /* 0x000000000000094d */ /* 0x000fea0003800000 */
[----:B------:R-:W0:Y:S02]  /*2610*/  LDC.64 R4, c[0x0][0x3b0] ;  /* 0x0000ec00ff047b82 */ /* 0x000e240000000a00 */
[----:B0-----:R-:W-:-:S05]  /*2620*/  IMAD.WIDE.U32 R4, R0, 0x4, R4 ;  /* 0x0000000400047825 */ /* 0x001fca00078e0004 */
[----:B------:R-:W2:Y:S02]  /*2630*/  LDG.E R6, desc[UR4][R4.64] ;  /* 0x0000000404067981 */ /* 0x000ea4000c1e1900 */
[----:B--2---:R-:W-:-:S13]  /*2640*/  ISETP.GE.AND P0, PT, R6, 0x1, PT ;  /* 0x000000010600780c */ /* 0x004fda0003f06270 */
[----:B------:R-:W-:Y:S05]  /*2650*/  @!P0 EXIT ;  /* 0x000000000000894d */ /* 0x000fea0003800000 */
[----:B------:R-:W0:Y:S01]  /*2660*/  LDC.64 R6, c[0x0][0x390] ;  /* 0x0000e400ff067b82 */ /* 0x000e220000000a00 */
[----:B------:R-:W-:-:S07]  /*2670*/  HFMA2 R8, -RZ, RZ, 0, 0 ;  /* 0x00000000ff087431 */ /* 0x000fce00000001ff */
[----:B------:R-:W1:Y:S01]  /*2680*/  LDC.64 R14, c[0x0][0x3c8] ;  /* 0x0000f200ff0e7b82 */ /* 0x000e620000000a00 */
[----:B0-----:R-:W-:-:S04]  /*2690*/  IMAD.WIDE.U32 R6, R9, 0x8, R6 ;  /* 0x0000000809067825 */ /* 0x001fc800078e0006 */
[----:B-1----:R-:W-:-:S07]  /*26a0*/  IMAD.WIDE.U32 R14, R0, 0x8, R14 ;  /* 0x00000008000e7825 */ /* 0x002fce00078e000e */
.L_x_43:
[----:B------:R-:W2:Y:S01]  /*26b0*/  LDG.E R0, desc[UR4][R2.64] ;  /* 0x0000000402007981 */ /* 0x000ea2000c1e1900 */
[----:B------:R-:W-:Y:S01]  /*26c0*/  BSSY.RECONVERGENT B0, `(.L_x_39) ;  /* 0x0000026000007945 */ /* 0x000fe20003800200 */
[----:B--2---:R-:W-:-:S13]  /*26d0*/  ISETP.GE.AND P0, PT, R0, 0x1, PT ;  /* 0x000000010000780c */ /* 0x004fda0003f06270 */
[----:B------:R-:W-:Y:S05]  /*26e0*/  @!P0 BRA `(.L_x_40) ;  /* 0x00000000008c8947 */ /* 0x000fea0003800000 */
[----:B------:R-:W0:Y:S01]  /*26f0*/  LDC.64 R16, c[0x0][0x3b8] ;  /* 0x0000ee00ff107b82 */ /* 0x000e220000000a00 */
[----:B------:R-:W-:Y:S01]  /*2700*/  HFMA2 R0, -RZ, RZ, 0, 0 ;  /* 0x00000000ff007431 */ /* 0x000fe200000001ff */
[----:B------:R-:W-:Y:S06]  /*2710*/  BSSY.RECONVERGENT B1, `(.L_x_41) ;  /* 0x000001f000017945 */ /* 0x000fec0003800200 */
.L_x_42:
[----:B------:R-:W2:Y:S04]  /*2720*/  LDG.E.64 R18, desc[UR4][R12.64] ;  /* 0x000000040c127981 */ /* 0x000ea8000c1e1b00 */
[----:B------:R-:W3:Y:S04]  /*2730*/  LDG.E.64 R22, desc[UR4][R6.64] ;  /* 0x0000000406167981 */ /* 0x000ee8000c1e1b00 */
[----:B------:R-:W4:Y:S04]  /*2740*/  LDG.E.64 R24, desc[UR4][R14.64] ;  /* 0x000000040e187981 */ /* 0x000f28000c1e1b00 */
[----:B0-----:R-:W5:Y:S01]  /*2750*/  LDG.E.64 R20, desc[UR4][R16.64] ;  /* 0x0000000410147981 */ /* 0x001f62000c1e1b00 */
[----:B--2---:R-:W-:-:S06]  /*2760*/  IMAD.WIDE.U32 R18, R8, 0x8, R18 ;  /* 0x0000000808127825 */ /* 0x004fcc00078e0012 */
[----:B------:R-:W5:Y:S01]  /*2770*/  LDG.E.64 R18, desc[UR4][R18.64] ;  /* 0x0000000412127981 */ /* 0x000f62000c1e1b00 */
[----:B---3--:R-:W-:-:S04]  /*2780*/  IMAD.WIDE.U32 R26, R0, 0x8, R22 ;  /* 0x00000008001a7825 */ /* 0x008fc800078e0016 */
[----:B----4-:R-:W-:Y:S02]  /*2790*/  IMAD.WIDE.U32 R22, R8, 0x8, R24 ;  /* 0x0000000808167825 */ /* 0x010fe400078e0018 */
[----:B------:R-:W2:Y:S04]  /*27a0*/  LDG.E.64 R24, desc[UR4][R26.64] ;  /* 0x000000041a187981 */ /* 0x000ea8000c1e1b00 */
[----:B------:R-:W3:Y:S01]  /*27b0*/  LDG.E.64 R22, desc[UR4][R22.64] ;  /* 0x0000000416167981 */ /* 0x000ee2000c1e1b00 */
[----:B-----5:R-:W-:-:S08]  /*27c0*/  DMUL R20, R20, R18 ;  /* 0x0000001214147228 */ /* 0x020fd00000000000 */
[----:B--2---:R-:W-:Y:S01]  /*27d0*/  DMUL R20, R20, R24 ;  /* 0x0000001814147228 */ /* 0x004fe20000000000 */
[----:B---3--:R-:W-:-:S06]  /*27e0*/  IMAD.WIDE.U32 R24, R0, 0x8, R22 ;  /* 0x0000000800187825 */ /* 0x008fcc00078e0016 */
[----:B------:R0:W-:Y:S04]  /*27f0*/  STG.E.64 desc[UR4][R24.64], R20 ;  /* 0x0000001418007986 */ /* 0x0001e8000c101b04 */
[----:B------:R-:W2:Y:S04]  /*2800*/  LDG.E.64 R28, desc[UR4][R14.64] ;  /* 0x000000040e1c7981 */ /* 0x000ea8000c1e1b00 */
[----:B------:R-:W3:Y:S01]  /*2810*/  LDG.E.64 R18, desc[UR4][R10.64] ;  /* 0x000000040a127981 */ /* 0x000ee2000c1e1b00 */
[----:B--2---:R-:W-:-:S04]  /*2820*/  IMAD.WIDE.U32 R28, R8, 0x8, R28 ;  /* 0x00000008081c7825 */ /* 0x004fc800078e001c */
[----:B---3--:R-:W-:Y:S02]  /*2830*/  IMAD.WIDE.U32 R22, R8, 0x8, R18 ;  /* 0x0000000808167825 */ /* 0x008fe400078e0012 */
[----:B------:R-:W2:Y:S04]  /*2840*/  LDG.E.64 R28, desc[UR4][R28.64] ;  /* 0x000000041c1c7981 */ /* 0x000ea8000c1e1b00 */
[----:B------:R-:W3:Y:S01]  /*2850*/  LDG.E.64 R26, desc[UR4][R22.64] ;  /* 0x00000004161a7981 */ /* 0x000ee2000c1e1b00 */
[----:B--2---:R-:W-:-:S04]  /*2860*/  IMAD.WIDE.U32 R18, R0, 0x8, R28 ;  /* 0x0000000800127825 */ /* 0x004fc800078e001c */
[----:B---3--:R-:W-:Y:S02]  /*2870*/  IMAD.WIDE.U32 R26, R0, 0x8, R26 ;  /* 0x00000008001a7825 */ /* 0x008fe400078e001a */
[----:B------:R-:W0:Y:S04]  /*2880*/  LDG.E.64 R18, desc[UR4][R18.64] ;  /* 0x0000000412127981 */ /* 0x000e28000c1e1b00 */
[----:B------:R-:W0:Y:S02]  /*2890*/  LDG.E.64 R22, desc[UR4][R26.64] ;  /* 0x000000041a167981 */ /* 0x000e24000c1e1b00 */
[----:B0-----:R-:W-:-:S07]  /*28a0*/  DADD R20, R18, R22 ;  /* 0x0000000012147229 */ /* 0x001fce0000000016 */
[----:B------:R1:W-:Y:S04]  /*28b0*/  STG.E.64 desc[UR4][R26.64], R20 ;  /* 0x000000141a007986 */ /* 0x0003e8000c101b04 */
[----:B------:R-:W2:Y:S01]  /*28c0*/  LDG.E R9, desc[UR4][R2.64] ;  /* 0x0000000402097981 */ /* 0x000ea2000c1e1900 */
[----:B------:R-:W-:-:S04]  /*28d0*/  IADD3 R0, PT, PT, R0, 0x1, RZ ;  /* 0x0000000100007810 */ /* 0x000fc80007ffe0ff */
[----:B--2---:R-:W-:-:S13]  /*28e0*/  ISETP.GE.AND P0, PT, R0, R9, PT ;  /* 0x000000090000720c */ /* 0x004fda0003f06270 */
[----:B-1----:R-:W-:Y:S05]  /*28f0*/  @!P0 BRA `(.L_x_42) ;  /* 0xfffffffc00888947 */ /* 0x002fea000383ffff */
[----:B------:R-:W-:Y:S05]  /*2900*/  BSYNC.RECONVERGENT B1 ;  /* 0x0000000000017941 */ /* 0x000fea0003800200 */
.L_x_41:
[----:B------:R-:W-:-:S07]  /*2910*/  IMAD.MOV.U32 R0, RZ, RZ, R9 ;  /* 0x000000ffff007224 */ /* 0x000fce00078e0009 */
.L_x_40:
[----:B------:R-:W-:Y:S05]  /*2920*/  BSYNC.RECONVERGENT B0 ;  /* 0x0000000000007941 */ /* 0x000fea0003800200 */
.L_x_39:
[----:B------:R-:W2:Y:S04]  /*2930*/  LDG.E.64 R16, desc[UR4][R12.64] ;  /* 0x000000040c107981 */ /* 0x000ea8000c1e1b00 */
[----:B------:R-:W3:Y:S01]  /*2940*/  LDG.E.64 R20, desc[UR4][R14.64] ;  /* 0x000000040e147981 */ /* 0x000ee2000c1e1b00 */
[----:B------:R-:W0:Y:S01]  /*2950*/  LDC.64 R28, c[0x0][0x3b8] ;  /* 0x0000ee00ff1c7b82 */ /* 0x000e220000000a00 */
[C---:B--2---:R-:W-:Y:S02]  /*2960*/  IMAD.WIDE.U32 R18, R8.reuse, 0x8, R16 ;  /* 0x0000000808127825 */ /* 0x044fe400078e0010 */
[----:B0-----:R-:W2:Y:S02]  /*2970*/  LDG.E.64 R16, desc[UR4][R28.64] ;  /* 0x000000041c107981 */ /* 0x001ea4000c1e1b00 */
[----:B---3--:R-:W-:-:S02]  /*2980*/  IMAD.WIDE.U32 R20, R8, 0x8, R20 ;  /* 0x0000000808147825 */ /* 0x008fc400078e0014 */
[----:B------:R-:W2:Y:S04]  /*2990*/  LDG.E.64 R18, desc[UR4][R18.64] ;  /* 0x0000000412127981 */ /* 0x000ea8000c1e1b00 */
[----:B------:R-:W3:Y:S01]  /*29a0*/  LDG.E.64 R20, desc[UR4][R20.64] ;  /* 0x0000000414147981 */ /* 0x000ee2000c1e1b00 */
[----:B--2---:R-:W-:Y:S01]  /*29b0*/  DMUL R16, R16, R18 ;  /* 0x0000001210107228 */ /* 0x004fe20000000000 */
[----:B---3--:R-:W-:-:S06]  /*29c0*/  IMAD.WIDE R22, R0, 0x8, R20 ;  /* 0x0000000800167825 */ /* 0x008fcc00078e0214 */
[----:B------:R0:W-:Y:S04]  /*29d0*/  STG.E.64 desc[UR4][R22.64], R16 ;  /* 0x0000001016007986 */ /* 0x0001e8000c101b04 */
[----:B------:R-:W2:Y:S04]  /*29e0*/  LDG.E.64 R24, desc[UR4][R14.64] ;  /* 0x000000040e187981 */ /* 0x000ea8000c1e1b00 */
[----:B------:R-:W3:Y:S04]  /*29f0*/  LDG.E.64 R26, desc[UR4][R10.64] ;  /* 0x000000040a1a7981 */ /* 0x000ee8000c1e1b00 */
[----:B------:R-:W4:Y:S01]  /*2a00*/  LDG.E R9, desc[UR4][R2.64] ;  /* 0x0000000402097981 */ /* 0x000f22000c1e1900 */
[----:B--2---:R-:W-:-:S04]  /*2a10*/  IMAD.WIDE.U32 R24, R8, 0x8, R24 ;  /* 0x0000000808187825 */ /* 0x004fc800078e0018 */
[----:B---3--:R-:W-:Y:S02]  /*2a20*/  IMAD.WIDE.U32 R26, R8, 0x8, R26 ;  /* 0x00000008081a7825 */ /* 0x008fe400078e001a */
[----:B------:R-:W4:Y:S04]  /*2a30*/  LDG.E.64 R24, desc[UR4][R24.64] ;  /* 0x0000000418187981 */ /* 0x000f28000c1e1b00 */
[----:B------:R-:W2:Y:S01]  /*2a40*/  LDG.E.64 R26, desc[UR4][R26.64] ;  /* 0x000000041a1a7981 */ /* 0x000ea2000c1e1b00 */
[----:B----4-:R-:W-:-:S04]  /*2a50*/  IMAD.WIDE R18, R9, 0x8, R24 ;  /* 0x0000000809127825 */ /* 0x010fc800078e0218 */
[----:B--2---:R-:W-:Y:S02]  /*2a60*/  IMAD.WIDE R20, R9, 0x8, R26 ;  /* 0x0000000809147825 */ /* 0x004fe400078e021a */
[----:B------:R-:W2:Y:S04]  /*2a70*/  LDG.E.64 R18, desc[UR4][R18.64] ;  /* 0x0000000412127981 */ /* 0x000ea8000c1e1b00 */
[----:B0-----:R-:W2:Y:S02]  /*2a80*/  LDG.E.64 R16, desc[UR4][R20.64] ;  /* 0x0000000414107981 */ /* 0x001ea4000c1e1b00 */
[----:B--2---:R-:W-:-:S07]  /*2a90*/  DADD R16, R18, R16 ;  /* 0x0000000012107229 */ /* 0x004fce0000000010 */
[----:B------:R0:W-:Y:S04]  /*2aa0*/  STG.E.64 desc[UR4][R20.64], R16 ;  /* 0x0000001014007986 */ /* 0x0001e8000c101b04 */
[----:B------:R-:W2:Y:S01]  /*2ab0*/  LDG.E R9, desc[UR4][R4.64] ;  /* 0x0000000404097981 */ /* 0x000ea2000c1e1900 */
[----:B------:R-:W-:-:S04]  /*2ac0*/  IADD3 R8, PT, PT, R8, 0x1, RZ ;  /* 0x0000000108087810 */ /* 0x000fc80007ffe0ff */
[----:B--2---:R-:W-:-:S13]  /*2ad0*/  ISETP.GE.AND P0, PT, R8, R9, PT ;  /* 0x000000090800720c */ /* 0x004fda0003f06270 */
[----:B0-----:R-:W-:Y:S05]  /*2ae0*/  @!P0 BRA `(.L_x_43) ;  /* 0xfffffff800f08947 */ /* 0x001fea000383ffff */
[----:B------:R-:W-:Y:S05]  /*2af0*/  EXIT ;  /* 0x000000000000794d */ /* 0x000fea0003800000 */
        .weak           $__internal_0_$__cuda_sm20_dblrcp_rn_slowpath_v3
        .type           $__internal_0_$__cuda_sm20_dblrcp_rn_slowpath_v3,@function
        .size           $__internal_0_$__cuda_sm20_dblrcp_rn_slowpath_v3,(.L_x_49 - $__internal_0_$__cuda_sm20_dblrcp_rn_slowpath_v3)
$__internal_0_$__cuda_sm20_dblrcp_rn_slowpath_v3:
[----:B------:R-:W-:Y:S01]  /*2b00*/  MOV R8, R14 ;  /* 0x0000000e00087202 */ /* 0x000fe20000000f00 */
[----:B------:R-:W-:Y:S01]  /*2b10*/  BSSY.RECONVERGENT B2, `(.L_x_44) ;  /* 0x0000026000027945 */ /* 0x000fe20003800200 */
[----:B------:R-:W-:-:S06]  /*2b20*/  MOV R9, R15 ;  /* 0x0000000f00097202 */ /* 0x000fcc0000000f00 */
[----:B------:R-:W-:-:S14]  /*2b30*/  DSETP.GTU.AND P0, PT, |R8|, +INF , PT ;  /* 0x7ff000000800742a */ /* 0x000fdc0003f0c200 */
[----:B------:R-:W-:Y:S05]  /*2b40*/  @P0 BRA `(.L_x_45) ;  /* 0x0000000000800947 */ /* 0x000fea0003800000 */
[----:B------:R-:W-:-:S05]  /*2b50*/  LOP3.LUT R14, R15, 0x7fffffff, RZ, 0xc0, !PT ;  /* 0x7fffffff0f0e7812 */ /* 0x000fca00078ec0ff */
[----:B------:R-:W-:-:S05]  /*2b60*/  VIADD R11, R14, 0xffffffff ;  /* 0xffffffff0e0b7836 */ /* 0x000fca0000000000 */
[----:B------:R-:W-:-:S13]  /*2b70*/  ISETP.GE.U32.AND P0, PT, R11, 0x7fefffff, PT ;  /* 0x7fefffff0b00780c */ /* 0x000fda0003f06070 */
[----:B------:R-:W-:Y:S02]  /*2b80*/  @P0 LOP3.LUT R13, R9, 0x7ff00000, RZ, 0x3c, !PT ;  /* 0x7ff00000090d0812 */ /* 0x000fe400078e3cff */
[----:B------:R-:W-:Y:S01]  /*2b90*/  @P0 MOV R12, RZ ;  /* 0x000000ff000c0202 */ /* 0x000fe20000000f00 */
[----:B------:R-:W-:Y:S06]  /*2ba0*/  @P0 BRA `(.L_x_46) ;  /* 0x0000000000700947 */ /* 0x000fec0003800000 */
[----:B------:R-:W-:-:S13]  /*2bb0*/  ISETP.GE.U32.AND P0, PT, R14, 0x1000001, PT ;  /* 0x010000010e00780c */ /* 0x000fda0003f06070 */
[----:B------:R-:W-:Y:S05]  /*2bc0*/  @!P0 BRA `(.L_x_47) ;  /* 0x0000000000388947 */ /* 0x000fea0003800000 */
[----:B------:R-:W-:Y:S01]  /*2bd0*/  IADD3 R13, PT, PT, R9, -0x3fe00000, RZ ;  /* 0xc0200000090d7810 */ /* 0x000fe20007ffe0ff */
[----:B------:R-:W-:Y:S01]  /*2be0*/  IMAD.MOV.U32 R14, RZ, RZ, R3 ;  /* 0x000000ffff0e7224 */ /* 0x000fe200078e0003 */
[----:B------:R-:W-:Y:S02]  /*2bf0*/  MOV R12, R8 ;  /* 0x00000008000c7202 */ /* 0x000fe40000000f00 */
[----:B------:R-:W0:Y:S04]  /*2c00*/  MUFU.RCP64H R15, R13 ;  /* 0x0000000d000f7308 */ /* 0x000e280000001800 */
[----:B0-----:R-:W-:-:S08]  /*2c10*/  DFMA R16, -R12, R14, 1 ;  /* 0x3ff000000c10742b */ /* 0x001fd0000000010e */
[----:B------:R-:W-:-:S08]  /*2c20*/  DFMA R16, R16, R16, R16 ;  /* 0x000000101010722b */ /* 0x000fd00000000010 */
[----:B------:R-:W-:-:S08]  /*2c30*/  DFMA R16, R14, R16, R14 ;  /* 0x000000100e10722b */ /* 0x000fd0000000000e */
[----:B------:R-:W-:-:S08]  /*2c40*/  DFMA R14, -R12, R16, 1 ;  /* 0x3ff000000c0e742b */ /* 0x000fd00000000110 */
[----:B------:R-:W-:-:S08]  /*2c50*/  DFMA R14, R16, R14, R16 ;  /* 0x0000000e100e722b */ /* 0x000fd00000000010 */
[----:B------:R-:W-:-:S08]  /*2c60*/  DMUL R14, R14, 2.2250738585072013831e-308 ;  /* 0x001000000e0e7828 */ /* 0x000fd00000000000 */
[----:B------:R-:W-:-:S08]  /*2c70*/  DFMA R8, -R8, R14, 1 ;  /* 0x3ff000000808742b */ /* 0x000fd0000000010e */
[----:B------:R-:W-:-:S08]  /*2c80*/  DFMA R8, R8, R8, R8 ;  /* 0x000000080808722b */ /* 0x000fd00000000008 */
[----:B------:R-:W-:Y:S01]  /*2c90*/  DFMA R12, R14, R8, R14 ;  /* 0x000000080e0c722b */ /* 0x000fe2000000000e */
[----:B------:R-:W-:Y:S10]  /*2ca0*/  BRA `(.L_x_46) ;  /* 0x0000000000307947 */ /* 0x000ff40003800000 */
.L_x_47:
[----:B------:R-:W-:Y:S01]  /*2cb0*/  DMUL R8, R8, 8.11296384146066816958e+31 ;  /* 0x4690000008087828 */ /* 0x000fe20000000000 */
[----:B------:R-:W-:-:S05]  /*2cc0*/  MOV R12, R3 ;  /* 0x00000003000c7202 */ /* 0x000fca0000000f00 */
[----:B------:R-:W0:Y:S02]  /*2cd0*/  MUFU.RCP64H R13, R9 ;  /* 0x00000009000d7308 */ /* 0x000e240000001800 */
[----:B0-----:R-:W-:-:S08]  /*2ce0*/  DFMA R14, -R8, R12, 1 ;  /* 0x3ff00000080e742b */ /* 0x001fd0000000010c */
[----:B------:R-:W-:-:S08]  /*2cf0*/  DFMA R14, R14, R14, R14 ;  /* 0x0000000e0e0e722b */ /* 0x000fd0000000000e */
[----:B------:R-:W-:-:S08]  /*2d00*/  DFMA R14, R12, R14, R12 ;  /* 0x0000000e0c0e722b */ /* 0x000fd0000000000c */
[----:B------:R-:W-:-:S08]  /*2d10*/  DFMA R12, -R8, R14, 1 ;  /* 0x3ff00000080c742b */ /* 0x000fd0000000010e */
[----:B------:R-:W-:-:S08]  /*2d20*/  DFMA R12, R14, R12, R14 ;  /* 0x0000000c0e0c722b */ /* 0x000fd0000000000e */
[----:B------:R-:W-:Y:S01]  /*2d30*/  DMUL R12, R12, 8.11296384146066816958e+31 ;  /* 0x469000000c0c7828 */ /* 0x000fe20000000000 */
[----:B------:R-:W-:Y:S10]  /*2d40*/  BRA `(.L_x_46) ;  /* 0x0000000000087947 */ /* 0x000ff40003800000 */
.L_x_45:
[----:B------:R-:W-:Y:S02]  /*2d50*/  LOP3.LUT R13, R9, 0x80000, RZ, 0xfc, !PT ;  /* 0x00080000090d7812 */ /* 0x000fe400078efcff */
[----:B------:R-:W-:-:S07]  /*2d60*/  MOV R12, R8 ;  /* 0x00000008000c7202 */ /* 0x000fce0000000f00 */
.L_x_46:
[----:B------:R-:W-:Y:S05]  /*2d70*/  BSYNC.RECONVERGENT B2 ;  /* 0x0000000000027941 */ /* 0x000fea0003800200 */
.L_x_44:
[----:B------:R-:W-:-:S04]  /*2d80*/  MOV R11, 0x0 ;  /* 0x00000000000b7802 */ /* 0x000fc80000000f00 */
[----:B------:R-:W-:Y:S05]  /*2d90*/  RET.REL.NODEC R10 `(_Z16gpu_naive_kernelPdS_PS_S0_PS0_PiS2_S_S_S1_) ;  /* 0xffffffd00a987950 */ /* 0x000fea0003c3ffff */
.L_x_48:
        /* <DEDUP_REMOVED lines=14> */
.L_x_49:


//--------------------- .nv.shared.reserved.0     --------------------------
	.section	.nv.shared.reserved.0,"aw",@nobits
	.weak		__nv_reservedSMEM_offset_0_alias
	.size		__nv_reservedSMEM_offset_0_alias, 0, 64
	.other		__nv_reservedSMEM_offset_0_alias,@"STO_CUDA_RESERVED_SHARED STV_DEFAULT"
__nv_reservedSMEM_offset_0_alias:
	.zero		0
	.zero		64


//--------------------- .nv.constant0._Z19gpu_improved_kernelPdS_PS_S0_PS0_PiS2_S_S_S1_ --------------------------
	.section	.nv.constant0._Z19gpu_improved_kernelPdS_PS_S0_PS0_PiS2_S_S_S1_,"a",@progbits
	.sectionflags	@""
	.align	4
.nv.constant0._Z19gpu_improved_kernelPdS_PS_S0_PS0_PiS2_S_S_S1_:
	.zero		976


//--------------------- .nv.constant0._Z16gpu_naive_kernelPdS_PS_S0_PS0_PiS2_S_S_S1_ --------------------------
	.section	.nv.constant0._Z16gpu_naive_kernelPdS_PS_S0_PS0_PiS2_S_S_S1_,"a",@progbits
	.sectionflags	@""
	.align	4
.nv.constant0._Z16gpu_naive_kernelPdS_PS_S0_PS0_PiS2_S_S_S1_:
	.zero		976


//--------------------- SYMBOLS --------------------------

	.type		.nv.reservedSmem.offset0,@object
	.size		.nv.reservedSmem.offset0,0x4
